//
// Generated by NVIDIA NVVM Compiler
//
// Compiler Build ID: CL-36424714
// Cuda compilation tools, release 13.0, V13.0.88
// Based on NVVM 20.0.0
//

.version 9.0
.target sm_100
.address_size 64

	// .globl	_Z18vector_sort_tensorP6TensorS0_S0_
.extern .func  (.param .b32 func_retval0) vprintf
(
	.param .b64 vprintf_param_0,
	.param .b64 vprintf_param_1
)
;
.global .align 1 .b8 $str[28] = {69, 114, 114, 111, 114, 58, 32, 105, 110, 100, 101, 120, 32, 111, 117, 116, 32, 111, 102, 32, 98, 111, 117, 110, 100, 115, 10};
.global .align 1 .b8 $str$1[4] = {37, 100, 32};
.global .align 1 .b8 $str$2[2] = {10};
.global .align 1 .b8 $str$3[22] = {69, 114, 114, 111, 114, 58, 32, 115, 105, 122, 101, 32, 109, 105, 115, 109, 97, 116, 99, 104, 10};

.visible .entry _Z18vector_sort_tensorP6TensorS0_S0_(
	.param .u64 .ptr .align 1 _Z18vector_sort_tensorP6TensorS0_S0__param_0,
	.param .u64 .ptr .align 1 _Z18vector_sort_tensorP6TensorS0_S0__param_1,
	.param .u64 .ptr .align 1 _Z18vector_sort_tensorP6TensorS0_S0__param_2
)
{
	.reg .pred 	%p<5>;
	.reg .b16 	%rs<2>;
	.reg .b32 	%r<13>;
	.reg .b64 	%rd<17>;

	ld.param.u64 	%rd4, [_Z18vector_sort_tensorP6TensorS0_S0__param_0];
	ld.param.u64 	%rd5, [_Z18vector_sort_tensorP6TensorS0_S0__param_1];
	ld.param.u64 	%rd6, [_Z18vector_sort_tensorP6TensorS0_S0__param_2];
	cvta.to.global.u64 	%rd1, %rd6;
	cvta.to.global.u64 	%rd2, %rd4;
	cvta.to.global.u64 	%rd3, %rd5;
	ld.global.u32 	%r1, [%rd3];
	ld.global.u32 	%r6, [%rd2];
	setp.ne.s32 	%p1, %r1, %r6;
	@%p1 bra 	$L__BB0_2;
	ld.global.u32 	%r7, [%rd1];
	setp.eq.s32 	%p2, %r7, %r1;
	@%p2 bra 	$L__BB0_3;
$L__BB0_2:
	mov.u64 	%rd7, $str;
	cvta.global.u64 	%rd8, %rd7;
	{ // callseq 0, 0
	.param .b64 param0;
	st.param.b64 	[param0], %rd8;
	.param .b64 param1;
	st.param.b64 	[param1], 0;
	.param .b32 retval0;
	call.uni (retval0), 
	vprintf, 
	(
	param0, 
	param1
	);
	ld.param.b32 	%r8, [retval0];
	} // callseq 0
	bra.uni 	$L__BB0_6;
$L__BB0_3:
	mov.u32 	%r12, %tid.x;
	setp.ge.s32 	%p3, %r12, %r1;
	@%p3 bra 	$L__BB0_6;
	mov.u32 	%r3, %ntid.x;
$L__BB0_5:
	ld.global.u64 	%rd9, [%rd2+8];
	ld.global.u64 	%rd10, [%rd3+8];
	mul.wide.u32 	%rd11, %r12, 2;
	add.s64 	%rd12, %rd10, %rd11;
	ld.s16 	%r10, [%rd12];
	mul.wide.s32 	%rd13, %r10, 2;
	add.s64 	%rd14, %rd9, %rd13;
	ld.u16 	%rs1, [%rd14];
	ld.global.u64 	%rd15, [%rd1+8];
	add.s64 	%rd16, %rd15, %rd11;
	st.u16 	[%rd16], %rs1;
	add.s32 	%r12, %r12, %r3;
	ld.global.u32 	%r11, [%rd2];
	setp.lt.s32 	%p4, %r12, %r11;
	@%p4 bra 	$L__BB0_5;
$L__BB0_6:
	ret;

}
	// .globl	_Z10set_tensorP6Tensoris
.visible .entry _Z10set_tensorP6Tensoris(
	.param .u64 .ptr .align 1 _Z10set_tensorP6Tensoris_param_0,
	.param .u32 _Z10set_tensorP6Tensoris_param_1,
	.param .u16 _Z10set_tensorP6Tensoris_param_2
)
{
	.reg .pred 	%p<2>;
	.reg .b16 	%rs<2>;
	.reg .b32 	%r<5>;
	.reg .b64 	%rd<8>;

	ld.param.u64 	%rd2, [_Z10set_tensorP6Tensoris_param_0];
	ld.param.u32 	%r1, [_Z10set_tensorP6Tensoris_param_1];
	ld.param.u16 	%rs1, [_Z10set_tensorP6Tensoris_param_2];
	cvta.to.global.u64 	%rd1, %rd2;
	ld.global.u32 	%r2, [%rd1];
	setp.lt.s32 	%p1, %r1, %r2;
	@%p1 bra 	$L__BB1_2;
	mov.u64 	%rd3, $str;
	cvta.global.u64 	%rd4, %rd3;
	{ // callseq 1, 0
	.param .b64 param0;
	st.param.b64 	[param0], %rd4;
	.param .b64 param1;
	st.param.b64 	[param1], 0;
	.param .b32 retval0;
	call.uni (retval0), 
	vprintf, 
	(
	param0, 
	param1
	);
	ld.param.b32 	%r3, [retval0];
	} // callseq 1
	bra.uni 	$L__BB1_3;
$L__BB1_2:
	ld.global.u64 	%rd5, [%rd1+8];
	mul.wide.s32 	%rd6, %r1, 2;
	add.s64 	%rd7, %rd5, %rd6;
	st.u16 	[%rd7], %rs1;
$L__BB1_3:
	ret;

}
	// .globl	_Z12print_tensorP6Tensor
.visible .entry _Z12print_tensorP6Tensor(
	.param .u64 .ptr .align 1 _Z12print_tensorP6Tensor_param_0
)
{
	.local .align 8 .b8 	__local_depot2[8];
	.reg .b64 	%SP;
	.reg .b64 	%SPL;
	.reg .pred 	%p<3>;
	.reg .b32 	%r<13>;
	.reg .b64 	%rd<13>;

	mov.u64 	%SPL, __local_depot2;
	cvta.local.u64 	%SP, %SPL;
	ld.param.u64 	%rd3, [_Z12print_tensorP6Tensor_param_0];
	cvta.to.global.u64 	%rd1, %rd3;
	mov.u32 	%r12, %tid.x;
	ld.global.u32 	%r5, [%rd1];
	setp.ge.s32 	%p1, %r12, %r5;
	@%p1 bra 	$L__BB2_3;
	mov.u32 	%r2, %ntid.x;
	add.u64 	%rd4, %SP, 0;
	add.u64 	%rd2, %SPL, 0;
	mov.u64 	%rd8, $str$1;
$L__BB2_2:
	ld.global.u64 	%rd5, [%rd1+8];
	mul.wide.u32 	%rd6, %r12, 2;
	add.s64 	%rd7, %rd5, %rd6;
	ld.s16 	%r6, [%rd7];
	st.local.u32 	[%rd2], %r6;
	cvta.global.u64 	%rd9, %rd8;
	{ // callseq 2, 0
	.param .b64 param0;
	st.param.b64 	[param0], %rd9;
	.param .b64 param1;
	st.param.b64 	[param1], %rd4;
	.param .b32 retval0;
	call.uni (retval0), 
	vprintf, 
	(
	param0, 
	param1
	);
	ld.param.b32 	%r7, [retval0];
	} // callseq 2
	add.s32 	%r12, %r12, %r2;
	ld.global.u32 	%r9, [%rd1];
	setp.lt.s32 	%p2, %r12, %r9;
	@%p2 bra 	$L__BB2_2;
$L__BB2_3:
	mov.u64 	%rd11, $str$2;
	cvta.global.u64 	%rd12, %rd11;
	{ // callseq 3, 0
	.param .b64 param0;
	st.param.b64 	[param0], %rd12;
	.param .b64 param1;
	st.param.b64 	[param1], 0;
	.param .b32 retval0;
	call.uni (retval0), 
	vprintf, 
	(
	param0, 
	param1
	);
	ld.param.b32 	%r10, [retval0];
	} // callseq 3
	ret;

}
	// .globl	_Z11fill_tensorP6Tensori
.visible .entry _Z11fill_tensorP6Tensori(
	.param .u64 .ptr .align 1 _Z11fill_tensorP6Tensori_param_0,
	.param .u32 _Z11fill_tensorP6Tensori_param_1
)
{
	.reg .pred 	%p<3>;
	.reg .b16 	%rs<2>;
	.reg .b32 	%r<9>;
	.reg .b64 	%rd<7>;

	ld.param.u64 	%rd2, [_Z11fill_tensorP6Tensori_param_0];
	ld.param.u32 	%r5, [_Z11fill_tensorP6Tensori_param_1];
	cvta.to.global.u64 	%rd1, %rd2;
	mov.u32 	%r8, %tid.x;
	ld.global.u32 	%r6, [%rd1];
	setp.ge.s32 	%p1, %r8, %r6;
	@%p1 bra 	$L__BB3_3;
	cvt.u16.u32 	%rs1, %r5;
	mov.u32 	%r2, %ntid.x;
$L__BB3_2:
	ld.global.u64 	%rd3, [%rd1+8];
	cvta.to.global.u64 	%rd4, %rd3;
	mul.wide.u32 	%rd5, %r8, 2;
	add.s64 	%rd6, %rd4, %rd5;
	st.global.u16 	[%rd6], %rs1;
	add.s32 	%r8, %r8, %r2;
	ld.global.u32 	%r7, [%rd1];
	setp.lt.s32 	%p2, %r8, %r7;
	@%p2 bra 	$L__BB3_2;
$L__BB3_3:
	ret;

}
	// .globl	_Z10add_tensorP6TensorS0_S0_
.visible .entry _Z10add_tensorP6TensorS0_S0_(
	.param .u64 .ptr .align 1 _Z10add_tensorP6TensorS0_S0__param_0,
	.param .u64 .ptr .align 1 _Z10add_tensorP6TensorS0_S0__param_1,
	.param .u64 .ptr .align 1 _Z10add_tensorP6TensorS0_S0__param_2
)
{
	.reg .pred 	%p<4>;
	.reg .b16 	%rs<4>;
	.reg .b32 	%r<11>;
	.reg .b64 	%rd<16>;

	ld.param.u64 	%rd5, [_Z10add_tensorP6TensorS0_S0__param_0];
	ld.param.u64 	%rd6, [_Z10add_tensorP6TensorS0_S0__param_1];
	ld.param.u64 	%rd4, [_Z10add_tensorP6TensorS0_S0__param_2];
	cvta.to.global.u64 	%rd1, %rd6;
	cvta.to.global.u64 	%rd2, %rd5;
	mov.u32 	%r10, %tid.x;
	ld.global.u32 	%r2, [%rd2];
	ld.global.u32 	%r6, [%rd1];
	setp.ne.s32 	%p1, %r2, %r6;
	@%p1 bra 	$L__BB4_5;
	setp.ge.s32 	%p2, %r10, %r2;
	@%p2 bra 	$L__BB4_4;
	mov.u32 	%r3, %ntid.x;
	cvta.to.global.u64 	%rd3, %rd4;
$L__BB4_3:
	ld.global.u64 	%rd9, [%rd2+8];
	mul.wide.u32 	%rd10, %r10, 2;
	add.s64 	%rd11, %rd9, %rd10;
	ld.u16 	%rs1, [%rd11];
	ld.global.u64 	%rd12, [%rd1+8];
	add.s64 	%rd13, %rd12, %rd10;
	ld.u16 	%rs2, [%rd13];
	add.s16 	%rs3, %rs2, %rs1;
	ld.global.u64 	%rd14, [%rd3+8];
	add.s64 	%rd15, %rd14, %rd10;
	st.u16 	[%rd15], %rs3;
	add.s32 	%r10, %r10, %r3;
	ld.global.u32 	%r9, [%rd2];
	setp.lt.s32 	%p3, %r10, %r9;
	@%p3 bra 	$L__BB4_3;
$L__BB4_4:
	ret;
$L__BB4_5:
	mov.u64 	%rd7, $str$3;
	cvta.global.u64 	%rd8, %rd7;
	{ // callseq 4, 0
	.param .b64 param0;
	st.param.b64 	[param0], %rd8;
	.param .b64 param1;
	st.param.b64 	[param1], 0;
	.param .b32 retval0;
	call.uni (retval0), 
	vprintf, 
	(
	param0, 
	param1
	);
	ld.param.b32 	%r7, [retval0];
	} // callseq 4
	bra.uni 	$L__BB4_4;

}
	// .globl	_Z10sub_tensorP6TensorS0_S0_
.visible .entry _Z10sub_tensorP6TensorS0_S0_(
	.param .u64 .ptr .align 1 _Z10sub_tensorP6TensorS0_S0__param_0,
	.param .u64 .ptr .align 1 _Z10sub_tensorP6TensorS0_S0__param_1,
	.param .u64 .ptr .align 1 _Z10sub_tensorP6TensorS0_S0__param_2
)
{
	.reg .pred 	%p<4>;
	.reg .b16 	%rs<4>;
	.reg .b32 	%r<11>;
	.reg .b64 	%rd<16>;

	ld.param.u64 	%rd5, [_Z10sub_tensorP6TensorS0_S0__param_0];
	ld.param.u64 	%rd6, [_Z10sub_tensorP6TensorS0_S0__param_1];
	ld.param.u64 	%rd4, [_Z10sub_tensorP6TensorS0_S0__param_2];
	cvta.to.global.u64 	%rd1, %rd6;
	cvta.to.global.u64 	%rd2, %rd5;
	mov.u32 	%r10, %tid.x;
	ld.global.u32 	%r2, [%rd2];
	ld.global.u32 	%r6, [%rd1];
	setp.ne.s32 	%p1, %r2, %r6;
	@%p1 bra 	$L__BB5_5;
	setp.ge.s32 	%p2, %r10, %r2;
	@%p2 bra 	$L__BB5_4;
	mov.u32 	%r3, %ntid.x;
	cvta.to.global.u64 	%rd3, %rd4;
$L__BB5_3:
	ld.global.u64 	%rd9, [%rd2+8];
	mul.wide.u32 	%rd10, %r10, 2;
	add.s64 	%rd11, %rd9, %rd10;
	ld.u16 	%rs1, [%rd11];
	ld.global.u64 	%rd12, [%rd1+8];
	add.s64 	%rd13, %rd12, %rd10;
	ld.u16 	%rs2, [%rd13];
	sub.s16 	%rs3, %rs1, %rs2;
	ld.global.u64 	%rd14, [%rd3+8];
	add.s64 	%rd15, %rd14, %rd10;
	st.u16 	[%rd15], %rs3;
	add.s32 	%r10, %r10, %r3;
	ld.global.u32 	%r9, [%rd2];
	setp.lt.s32 	%p3, %r10, %r9;
	@%p3 bra 	$L__BB5_3;
$L__BB5_4:
	ret;
$L__BB5_5:
	mov.u64 	%rd7, $str$3;
	cvta.global.u64 	%rd8, %rd7;
	{ // callseq 5, 0
	.param .b64 param0;
	st.param.b64 	[param0], %rd8;
	.param .b64 param1;
	st.param.b64 	[param1], 0;
	.param .b32 retval0;
	call.uni (retval0), 
	vprintf, 
	(
	param0, 
	param1
	);
	ld.param.b32 	%r7, [retval0];
	} // callseq 5
	bra.uni 	$L__BB5_4;

}
	// .globl	_Z10mul_tensorP6TensorS0_S0_
.visible .entry _Z10mul_tensorP6TensorS0_S0_(
	.param .u64 .ptr .align 1 _Z10mul_tensorP6TensorS0_S0__param_0,
	.param .u64 .ptr .align 1 _Z10mul_tensorP6TensorS0_S0__param_1,
	.param .u64 .ptr .align 1 _Z10mul_tensorP6TensorS0_S0__param_2
)
{
	.reg .pred 	%p<4>;
	.reg .b16 	%rs<4>;
	.reg .b32 	%r<11>;
	.reg .b64 	%rd<16>;

	ld.param.u64 	%rd5, [_Z10mul_tensorP6TensorS0_S0__param_0];
	ld.param.u64 	%rd6, [_Z10mul_tensorP6TensorS0_S0__param_1];
	ld.param.u64 	%rd4, [_Z10mul_tensorP6TensorS0_S0__param_2];
	cvta.to.global.u64 	%rd1, %rd6;
	cvta.to.global.u64 	%rd2, %rd5;
	mov.u32 	%r10, %tid.x;
	ld.global.u32 	%r2, [%rd2];
	ld.global.u32 	%r6, [%rd1];
	setp.ne.s32 	%p1, %r2, %r6;
	@%p1 bra 	$L__BB6_5;
	setp.ge.s32 	%p2, %r10, %r2;
	@%p2 bra 	$L__BB6_4;
	mov.u32 	%r3, %ntid.x;
	cvta.to.global.u64 	%rd3, %rd4;
$L__BB6_3:
	ld.global.u64 	%rd9, [%rd2+8];
	mul.wide.u32 	%rd10, %r10, 2;
	add.s64 	%rd11, %rd9, %rd10;
	ld.u16 	%rs1, [%rd11];
	ld.global.u64 	%rd12, [%rd1+8];
	add.s64 	%rd13, %rd12, %rd10;
	ld.u16 	%rs2, [%rd13];
	mul.lo.s16 	%rs3, %rs2, %rs1;
	ld.global.u64 	%rd14, [%rd3+8];
	add.s64 	%rd15, %rd14, %rd10;
	st.u16 	[%rd15], %rs3;
	add.s32 	%r10, %r10, %r3;
	ld.global.u32 	%r9, [%rd2];
	setp.lt.s32 	%p3, %r10, %r9;
	@%p3 bra 	$L__BB6_3;
$L__BB6_4:
	ret;
$L__BB6_5:
	mov.u64 	%rd7, $str$3;
	cvta.global.u64 	%rd8, %rd7;
	{ // callseq 6, 0
	.param .b64 param0;
	st.param.b64 	[param0], %rd8;
	.param .b64 param1;
	st.param.b64 	[param1], 0;
	.param .b32 retval0;
	call.uni (retval0), 
	vprintf, 
	(
	param0, 
	param1
	);
	ld.param.b32 	%r7, [retval0];
	} // callseq 6
	bra.uni 	$L__BB6_4;

}
	// .globl	_Z10div_tensorP6TensorS0_S0_
.visible .entry _Z10div_tensorP6TensorS0_S0_(
	.param .u64 .ptr .align 1 _Z10div_tensorP6TensorS0_S0__param_0,
	.param .u64 .ptr .align 1 _Z10div_tensorP6TensorS0_S0__param_1,
	.param .u64 .ptr .align 1 _Z10div_tensorP6TensorS0_S0__param_2
)
{
	.reg .pred 	%p<4>;
	.reg .b32 	%r<14>;
	.reg .b64 	%rd<16>;

	ld.param.u64 	%rd5, [_Z10div_tensorP6TensorS0_S0__param_0];
	ld.param.u64 	%rd6, [_Z10div_tensorP6TensorS0_S0__param_1];
	ld.param.u64 	%rd4, [_Z10div_tensorP6TensorS0_S0__param_2];
	cvta.to.global.u64 	%rd1, %rd6;
	cvta.to.global.u64 	%rd2, %rd5;
	mov.u32 	%r13, %tid.x;
	ld.global.u32 	%r2, [%rd2];
	ld.global.u32 	%r6, [%rd1];
	setp.ne.s32 	%p1, %r2, %r6;
	@%p1 bra 	$L__BB7_5;
	setp.ge.s32 	%p2, %r13, %r2;
	@%p2 bra 	$L__BB7_4;
	mov.u32 	%r3, %ntid.x;
	cvta.to.global.u64 	%rd3, %rd4;
$L__BB7_3:
	ld.global.u64 	%rd9, [%rd2+8];
	mul.wide.u32 	%rd10, %r13, 2;
	add.s64 	%rd11, %rd9, %rd10;
	ld.s16 	%r9, [%rd11];
	ld.global.u64 	%rd12, [%rd1+8];
	add.s64 	%rd13, %rd12, %rd10;
	ld.s16 	%r10, [%rd13];
	div.s32 	%r11, %r9, %r10;
	ld.global.u64 	%rd14, [%rd3+8];
	add.s64 	%rd15, %rd14, %rd10;
	st.u16 	[%rd15], %r11;
	add.s32 	%r13, %r13, %r3;
	ld.global.u32 	%r12, [%rd2];
	setp.lt.s32 	%p3, %r13, %r12;
	@%p3 bra 	$L__BB7_3;
$L__BB7_4:
	ret;
$L__BB7_5:
	mov.u64 	%rd7, $str$3;
	cvta.global.u64 	%rd8, %rd7;
	{ // callseq 7, 0
	.param .b64 param0;
	st.param.b64 	[param0], %rd8;
	.param .b64 param1;
	st.param.b64 	[param1], 0;
	.param .b32 retval0;
	call.uni (retval0), 
	vprintf, 
	(
	param0, 
	param1
	);
	ld.param.b32 	%r7, [retval0];
	} // callseq 7
	bra.uni 	$L__BB7_4;

}
	// .globl	_Z17add_scalar_tensorP6TensoriS0_
.visible .entry _Z17add_scalar_tensorP6TensoriS0_(
	.param .u64 .ptr .align 1 _Z17add_scalar_tensorP6TensoriS0__param_0,
	.param .u32 _Z17add_scalar_tensorP6TensoriS0__param_1,
	.param .u64 .ptr .align 1 _Z17add_scalar_tensorP6TensoriS0__param_2
)
{
	.reg .pred 	%p<3>;
	.reg .b16 	%rs<4>;
	.reg .b32 	%r<9>;
	.reg .b64 	%rd<12>;

	ld.param.u64 	%rd4, [_Z17add_scalar_tensorP6TensoriS0__param_0];
	ld.param.u32 	%r5, [_Z17add_scalar_tensorP6TensoriS0__param_1];
	ld.param.u64 	%rd3, [_Z17add_scalar_tensorP6TensoriS0__param_2];
	cvta.to.global.u64 	%rd1, %rd4;
	mov.u32 	%r8, %tid.x;
	ld.global.u32 	%r6, [%rd1];
	setp.ge.s32 	%p1, %r8, %r6;
	@%p1 bra 	$L__BB8_3;
	cvta.to.global.u64 	%rd2, %rd3;
	cvt.u16.u32 	%rs1, %r5;
	mov.u32 	%r2, %ntid.x;
$L__BB8_2:
	ld.global.u64 	%rd5, [%rd1+8];
	cvta.to.global.u64 	%rd6, %rd5;
	mul.wide.u32 	%rd7, %r8, 2;
	add.s64 	%rd8, %rd6, %rd7;
	ld.global.u16 	%rs2, [%rd8];
	add.s16 	%rs3, %rs2, %rs1;
	ld.global.u64 	%rd9, [%rd2+8];
	cvta.to.global.u64 	%rd10, %rd9;
	add.s64 	%rd11, %rd10, %rd7;
	st.global.u16 	[%rd11], %rs3;
	add.s32 	%r8, %r8, %r2;
	ld.global.u32 	%r7, [%rd1];
	setp.lt.s32 	%p2, %r8, %r7;
	@%p2 bra 	$L__BB8_2;
$L__BB8_3:
	ret;

}
	// .globl	_Z17sub_scalar_tensorP6TensoriS0_
.visible .entry _Z17sub_scalar_tensorP6TensoriS0_(
	.param .u64 .ptr .align 1 _Z17sub_scalar_tensorP6TensoriS0__param_0,
	.param .u32 _Z17sub_scalar_tensorP6TensoriS0__param_1,
	.param .u64 .ptr .align 1 _Z17sub_scalar_tensorP6TensoriS0__param_2
)
{
	.reg .pred 	%p<3>;
	.reg .b16 	%rs<4>;
	.reg .b32 	%r<9>;
	.reg .b64 	%rd<12>;

	ld.param.u64 	%rd4, [_Z17sub_scalar_tensorP6TensoriS0__param_0];
	ld.param.u32 	%r5, [_Z17sub_scalar_tensorP6TensoriS0__param_1];
	ld.param.u64 	%rd3, [_Z17sub_scalar_tensorP6TensoriS0__param_2];
	cvta.to.global.u64 	%rd1, %rd4;
	mov.u32 	%r8, %tid.x;
	ld.global.u32 	%r6, [%rd1];
	setp.ge.s32 	%p1, %r8, %r6;
	@%p1 bra 	$L__BB9_3;
	cvta.to.global.u64 	%rd2, %rd3;
	cvt.u16.u32 	%rs1, %r5;
	mov.u32 	%r2, %ntid.x;
$L__BB9_2:
	ld.global.u64 	%rd5, [%rd1+8];
	cvta.to.global.u64 	%rd6, %rd5;
	mul.wide.u32 	%rd7, %r8, 2;
	add.s64 	%rd8, %rd6, %rd7;
	ld.global.u16 	%rs2, [%rd8];
	sub.s16 	%rs3, %rs2, %rs1;
	ld.global.u64 	%rd9, [%rd2+8];
	cvta.to.global.u64 	%rd10, %rd9;
	add.s64 	%rd11, %rd10, %rd7;
	st.global.u16 	[%rd11], %rs3;
	add.s32 	%r8, %r8, %r2;
	ld.global.u32 	%r7, [%rd1];
	setp.lt.s32 	%p2, %r8, %r7;
	@%p2 bra 	$L__BB9_2;
$L__BB9_3:
	ret;

}
	// .globl	_Z17mul_scalar_tensorP6TensoriS0_
.visible .entry _Z17mul_scalar_tensorP6TensoriS0_(
	.param .u64 .ptr .align 1 _Z17mul_scalar_tensorP6TensoriS0__param_0,
	.param .u32 _Z17mul_scalar_tensorP6TensoriS0__param_1,
	.param .u64 .ptr .align 1 _Z17mul_scalar_tensorP6TensoriS0__param_2
)
{
	.reg .pred 	%p<3>;
	.reg .b16 	%rs<4>;
	.reg .b32 	%r<9>;
	.reg .b64 	%rd<12>;

	ld.param.u64 	%rd4, [_Z17mul_scalar_tensorP6TensoriS0__param_0];
	ld.param.u32 	%r5, [_Z17mul_scalar_tensorP6TensoriS0__param_1];
	ld.param.u64 	%rd3, [_Z17mul_scalar_tensorP6TensoriS0__param_2];
	cvta.to.global.u64 	%rd1, %rd4;
	mov.u32 	%r8, %tid.x;
	ld.global.u32 	%r6, [%rd1];
	setp.ge.s32 	%p1, %r8, %r6;
	@%p1 bra 	$L__BB10_3;
	cvta.to.global.u64 	%rd2, %rd3;
	cvt.u16.u32 	%rs1, %r5;
	mov.u32 	%r2, %ntid.x;
$L__BB10_2:
	ld.global.u64 	%rd5, [%rd1+8];
	cvta.to.global.u64 	%rd6, %rd5;
	mul.wide.u32 	%rd7, %r8, 2;
	add.s64 	%rd8, %rd6, %rd7;
	ld.global.u16 	%rs2, [%rd8];
	mul.lo.s16 	%rs3, %rs2, %rs1;
	ld.global.u64 	%rd9, [%rd2+8];
	cvta.to.global.u64 	%rd10, %rd9;
	add.s64 	%rd11, %rd10, %rd7;
	st.global.u16 	[%rd11], %rs3;
	add.s32 	%r8, %r8, %r2;
	ld.global.u32 	%r7, [%rd1];
	setp.lt.s32 	%p2, %r8, %r7;
	@%p2 bra 	$L__BB10_2;
$L__BB10_3:
	ret;

}
	// .globl	_Z17div_scalar_tensorP6TensoriS0_
.visible .entry _Z17div_scalar_tensorP6TensoriS0_(
	.param .u64 .ptr .align 1 _Z17div_scalar_tensorP6TensoriS0__param_0,
	.param .u32 _Z17div_scalar_tensorP6TensoriS0__param_1,
	.param .u64 .ptr .align 1 _Z17div_scalar_tensorP6TensoriS0__param_2
)
{
	.reg .pred 	%p<3>;
	.reg .b32 	%r<11>;
	.reg .b64 	%rd<12>;

	ld.param.u64 	%rd4, [_Z17div_scalar_tensorP6TensoriS0__param_0];
	ld.param.u32 	%r5, [_Z17div_scalar_tensorP6TensoriS0__param_1];
	ld.param.u64 	%rd3, [_Z17div_scalar_tensorP6TensoriS0__param_2];
	cvta.to.global.u64 	%rd1, %rd4;
	mov.u32 	%r10, %tid.x;
	ld.global.u32 	%r6, [%rd1];
	setp.ge.s32 	%p1, %r10, %r6;
	@%p1 bra 	$L__BB11_3;
	cvta.to.global.u64 	%rd2, %rd3;
	mov.u32 	%r2, %ntid.x;
$L__BB11_2:
	ld.global.u64 	%rd5, [%rd1+8];
	cvta.to.global.u64 	%rd6, %rd5;
	mul.wide.u32 	%rd7, %r10, 2;
	add.s64 	%rd8, %rd6, %rd7;
	ld.global.s16 	%r7, [%rd8];
	div.s32 	%r8, %r7, %r5;
	ld.global.u64 	%rd9, [%rd2+8];
	cvta.to.global.u64 	%rd10, %rd9;
	add.s64 	%rd11, %rd10, %rd7;
	st.global.u16 	[%rd11], %r8;
	add.s32 	%r10, %r10, %r2;
	ld.global.u32 	%r9, [%rd1];
	setp.lt.s32 	%p2, %r10, %r9;
	@%p2 bra 	$L__BB11_2;
$L__BB11_3:
	ret;

}
	// .globl	_Z16transpose_tensorP6TensorS0_
.visible .entry _Z16transpose_tensorP6TensorS0_(
	.param .u64 .ptr .align 1 _Z16transpose_tensorP6TensorS0__param_0,
	.param .u64 .ptr .align 1 _Z16transpose_tensorP6TensorS0__param_1
)
{
	.reg .pred 	%p<3>;
	.reg .b16 	%rs<2>;
	.reg .b32 	%r<12>;
	.reg .b64 	%rd<13>;

	ld.param.u64 	%rd4, [_Z16transpose_tensorP6TensorS0__param_0];
	ld.param.u64 	%rd3, [_Z16transpose_tensorP6TensorS0__param_1];
	cvta.to.global.u64 	%rd1, %rd4;
	mov.u32 	%r11, %tid.x;
	ld.global.u32 	%r10, [%rd1];
	setp.ge.s32 	%p1, %r11, %r10;
	@%p1 bra 	$L__BB12_3;
	cvta.to.global.u64 	%rd2, %rd3;
	mov.u32 	%r3, %ntid.x;
$L__BB12_2:
	ld.global.u64 	%rd5, [%rd1+8];
	cvta.to.global.u64 	%rd6, %rd5;
	not.b32 	%r8, %r11;
	add.s32 	%r9, %r10, %r8;
	mul.wide.s32 	%rd7, %r9, 2;
	add.s64 	%rd8, %rd6, %rd7;
	ld.global.u16 	%rs1, [%rd8];
	ld.global.u64 	%rd9, [%rd2+8];
	cvta.to.global.u64 	%rd10, %rd9;
	mul.wide.u32 	%rd11, %r11, 2;
	add.s64 	%rd12, %rd10, %rd11;
	st.global.u16 	[%rd12], %rs1;
	add.s32 	%r11, %r11, %r3;
	ld.global.u32 	%r10, [%rd1];
	setp.lt.s32 	%p2, %r11, %r10;
	@%p2 bra 	$L__BB12_2;
$L__BB12_3:
	ret;

}
	// .globl	_Z10sum_tensorP6TensorS0_
.visible .entry _Z10sum_tensorP6TensorS0_(
	.param .u64 .ptr .align 1 _Z10sum_tensorP6TensorS0__param_0,
	.param .u64 .ptr .align 1 _Z10sum_tensorP6TensorS0__param_1
)
{
	.reg .pred 	%p<3>;
	.reg .b16 	%rs<4>;
	.reg .b32 	%r<8>;
	.reg .b64 	%rd<11>;

	ld.param.u64 	%rd4, [_Z10sum_tensorP6TensorS0__param_0];
	ld.param.u64 	%rd3, [_Z10sum_tensorP6TensorS0__param_1];
	cvta.to.global.u64 	%rd1, %rd4;
	mov.u32 	%r7, %tid.x;
	ld.global.u32 	%r5, [%rd1];
	setp.ge.s32 	%p1, %r7, %r5;
	@%p1 bra 	$L__BB13_3;
	cvta.to.global.u64 	%rd2, %rd3;
	mov.u32 	%r2, %ntid.x;
$L__BB13_2:
	ld.global.u64 	%rd5, [%rd1+8];
	cvta.to.global.u64 	%rd6, %rd5;
	mul.wide.u32 	%rd7, %r7, 2;
	add.s64 	%rd8, %rd6, %rd7;
	ld.global.u16 	%rs1, [%rd8];
	ld.global.u64 	%rd9, [%rd2+8];
	cvta.to.global.u64 	%rd10, %rd9;
	ld.global.u16 	%rs2, [%rd10];
	add.s16 	%rs3, %rs2, %rs1;
	st.global.u16 	[%rd10], %rs3;
	add.s32 	%r7, %r7, %r2;
	ld.global.u32 	%r6, [%rd1];
	setp.lt.s32 	%p2, %r7, %r6;
	@%p2 bra 	$L__BB13_2;
$L__BB13_3:
	ret;

}
	// .globl	_Z11mean_tensorP6TensorS0_
.visible .entry _Z11mean_tensorP6TensorS0_(
	.param .u64 .ptr .align 1 _Z11mean_tensorP6TensorS0__param_0,
	.param .u64 .ptr .align 1 _Z11mean_tensorP6TensorS0__param_1
)
{
	.reg .pred 	%p<3>;
	.reg .b16 	%rs<4>;
	.reg .b32 	%r<12>;
	.reg .b64 	%rd<13>;

	ld.param.u64 	%rd3, [_Z11mean_tensorP6TensorS0__param_0];
	ld.param.u64 	%rd4, [_Z11mean_tensorP6TensorS0__param_1];
	cvta.to.global.u64 	%rd1, %rd4;
	cvta.to.global.u64 	%rd2, %rd3;
	mov.u32 	%r10, %tid.x;
	ld.global.u32 	%r11, [%rd2];
	setp.ge.s32 	%p1, %r10, %r11;
	@%p1 bra 	$L__BB14_3;
	mov.u32 	%r3, %ntid.x;
$L__BB14_2:
	ld.global.u64 	%rd5, [%rd2+8];
	cvta.to.global.u64 	%rd6, %rd5;
	mul.wide.u32 	%rd7, %r10, 2;
	add.s64 	%rd8, %rd6, %rd7;
	ld.global.u16 	%rs1, [%rd8];
	ld.global.u64 	%rd9, [%rd1+8];
	cvta.to.global.u64 	%rd10, %rd9;
	ld.global.u16 	%rs2, [%rd10];
	add.s16 	%rs3, %rs2, %rs1;
	st.global.u16 	[%rd10], %rs3;
	add.s32 	%r10, %r10, %r3;
	ld.global.u32 	%r11, [%rd2];
	setp.lt.s32 	%p2, %r10, %r11;
	@%p2 bra 	$L__BB14_2;
$L__BB14_3:
	ld.global.u64 	%rd11, [%rd1+8];
	cvta.to.global.u64 	%rd12, %rd11;
	ld.global.s16 	%r8, [%rd12];
	div.s32 	%r9, %r8, %r11;
	st.global.u16 	[%rd12], %r9;
	ret;

}
	// .globl	_Z10max_tensorP6TensorS0_
.visible .entry _Z10max_tensorP6TensorS0_(
	.param .u64 .ptr .align 1 _Z10max_tensorP6TensorS0__param_0,
	.param .u64 .ptr .align 1 _Z10max_tensorP6TensorS0__param_1
)
{
	.reg .pred 	%p<4>;
	.reg .b16 	%rs<3>;
	.reg .b32 	%r<12>;
	.reg .b64 	%rd<11>;

	ld.param.u64 	%rd5, [_Z10max_tensorP6TensorS0__param_0];
	ld.param.u64 	%rd4, [_Z10max_tensorP6TensorS0__param_1];
	cvta.to.global.u64 	%rd1, %rd5;
	mov.u32 	%r10, %tid.x;
	ld.global.u32 	%r11, [%rd1];
	setp.ge.s32 	%p1, %r10, %r11;
	@%p1 bra 	$L__BB15_5;
	cvta.to.global.u64 	%rd2, %rd4;
	mov.u32 	%r3, %ntid.x;
$L__BB15_2:
	ld.global.u64 	%rd6, [%rd1+8];
	cvta.to.global.u64 	%rd7, %rd6;
	mul.wide.u32 	%rd8, %r10, 2;
	add.s64 	%rd9, %rd7, %rd8;
	ld.global.u16 	%rs1, [%rd9];
	ld.global.u64 	%rd10, [%rd2+8];
	cvta.to.global.u64 	%rd3, %rd10;
	ld.global.u16 	%rs2, [%rd3];
	setp.le.s16 	%p2, %rs1, %rs2;
	@%p2 bra 	$L__BB15_4;
	st.global.u16 	[%rd3], %rs1;
	ld.global.u32 	%r11, [%rd1];
$L__BB15_4:
	add.s32 	%r10, %r10, %r3;
	setp.lt.s32 	%p3, %r10, %r11;
	@%p3 bra 	$L__BB15_2;
$L__BB15_5:
	ret;

}
	// .globl	_Z10min_tensorP6TensorS0_
.visible .entry _Z10min_tensorP6TensorS0_(
	.param .u64 .ptr .align 1 _Z10min_tensorP6TensorS0__param_0,
	.param .u64 .ptr .align 1 _Z10min_tensorP6TensorS0__param_1
)
{
	.reg .pred 	%p<4>;
	.reg .b16 	%rs<3>;
	.reg .b32 	%r<12>;
	.reg .b64 	%rd<11>;

	ld.param.u64 	%rd5, [_Z10min_tensorP6TensorS0__param_0];
	ld.param.u64 	%rd4, [_Z10min_tensorP6TensorS0__param_1];
	cvta.to.global.u64 	%rd1, %rd5;
	mov.u32 	%r10, %tid.x;
	ld.global.u32 	%r11, [%rd1];
	setp.ge.s32 	%p1, %r10, %r11;
	@%p1 bra 	$L__BB16_5;
	cvta.to.global.u64 	%rd2, %rd4;
	mov.u32 	%r3, %ntid.x;
$L__BB16_2:
	ld.global.u64 	%rd6, [%rd1+8];
	cvta.to.global.u64 	%rd7, %rd6;
	mul.wide.u32 	%rd8, %r10, 2;
	add.s64 	%rd9, %rd7, %rd8;
	ld.global.u16 	%rs1, [%rd9];
	ld.global.u64 	%rd10, [%rd2+8];
	cvta.to.global.u64 	%rd3, %rd10;
	ld.global.u16 	%rs2, [%rd3];
	setp.ge.s16 	%p2, %rs1, %rs2;
	@%p2 bra 	$L__BB16_4;
	st.global.u16 	[%rd3], %rs1;
	ld.global.u32 	%r11, [%rd1];
$L__BB16_4:
	add.s32 	%r10, %r10, %r3;
	setp.lt.s32 	%p3, %r10, %r11;
	@%p3 bra 	$L__BB16_2;
$L__BB16_5:
	ret;

}
	// .globl	_Z15gradient_tensorP6TensorS0_
.visible .entry _Z15gradient_tensorP6TensorS0_(
	.param .u64 .ptr .align 1 _Z15gradient_tensorP6TensorS0__param_0,
	.param .u64 .ptr .align 1 _Z15gradient_tensorP6TensorS0__param_1
)
{
	.reg .pred 	%p<3>;
	.reg .b16 	%rs<4>;
	.reg .b32 	%r<8>;
	.reg .b64 	%rd<12>;

	ld.param.u64 	%rd4, [_Z15gradient_tensorP6TensorS0__param_0];
	ld.param.u64 	%rd3, [_Z15gradient_tensorP6TensorS0__param_1];
	cvta.to.global.u64 	%rd1, %rd4;
	mov.u32 	%r7, %tid.x;
	ld.global.u32 	%r5, [%rd1];
	setp.ge.s32 	%p1, %r7, %r5;
	@%p1 bra 	$L__BB17_3;
	cvta.to.global.u64 	%rd2, %rd3;
	mov.u32 	%r2, %ntid.x;
$L__BB17_2:
	ld.global.u64 	%rd5, [%rd1+8];
	cvta.to.global.u64 	%rd6, %rd5;
	mul.wide.u32 	%rd7, %r7, 2;
	add.s64 	%rd8, %rd6, %rd7;
	ld.global.u16 	%rs1, [%rd8+2];
	ld.global.u16 	%rs2, [%rd8];
	sub.s16 	%rs3, %rs1, %rs2;
	ld.global.u64 	%rd9, [%rd2+8];
	cvta.to.global.u64 	%rd10, %rd9;
	add.s64 	%rd11, %rd10, %rd7;
	st.global.u16 	[%rd11], %rs3;
	add.s32 	%r7, %r7, %r2;
	ld.global.u32 	%r6, [%rd1];
	setp.lt.s32 	%p2, %r7, %r6;
	@%p2 bra 	$L__BB17_2;
$L__BB17_3:
	ret;

}
	// .globl	_Z11gate_tensorP6TensorS0_S0_
.visible .entry _Z11gate_tensorP6TensorS0_S0_(
	.param .u64 .ptr .align 1 _Z11gate_tensorP6TensorS0_S0__param_0,
	.param .u64 .ptr .align 1 _Z11gate_tensorP6TensorS0_S0__param_1,
	.param .u64 .ptr .align 1 _Z11gate_tensorP6TensorS0_S0__param_2
)
{
	.reg .pred 	%p<4>;
	.reg .b16 	%rs<3>;
	.reg .b32 	%r<12>;
	.reg .b64 	%rd<18>;

	ld.param.u64 	%rd6, [_Z11gate_tensorP6TensorS0_S0__param_0];
	ld.param.u64 	%rd4, [_Z11gate_tensorP6TensorS0_S0__param_1];
	ld.param.u64 	%rd5, [_Z11gate_tensorP6TensorS0_S0__param_2];
	cvta.to.global.u64 	%rd1, %rd6;
	mov.u32 	%r10, %tid.x;
	ld.global.u32 	%r11, [%rd1];
	setp.ge.s32 	%p1, %r10, %r11;
	@%p1 bra 	$L__BB18_5;
	cvta.to.global.u64 	%rd2, %rd4;
	cvta.to.global.u64 	%rd3, %rd5;
	mov.u32 	%r3, %ntid.x;
$L__BB18_2:
	ld.global.u64 	%rd7, [%rd2+8];
	cvta.to.global.u64 	%rd8, %rd7;
	mul.wide.u32 	%rd9, %r10, 2;
	add.s64 	%rd10, %rd8, %rd9;
	ld.global.u16 	%rs1, [%rd10];
	setp.ne.s16 	%p2, %rs1, 1;
	@%p2 bra 	$L__BB18_4;
	ld.global.u64 	%rd11, [%rd1+8];
	cvta.to.global.u64 	%rd12, %rd11;
	add.s64 	%rd14, %rd12, %rd9;
	ld.global.u16 	%rs2, [%rd14];
	ld.global.u64 	%rd15, [%rd3+8];
	cvta.to.global.u64 	%rd16, %rd15;
	add.s64 	%rd17, %rd16, %rd9;
	st.global.u16 	[%rd17], %rs2;
	ld.global.u32 	%r11, [%rd1];
$L__BB18_4:
	add.s32 	%r10, %r10, %r3;
	setp.lt.s32 	%p3, %r10, %r11;
	@%p3 bra 	$L__BB18_2;
$L__BB18_5:
	ret;

}


// ===== COMPILED SASS (sm_100) =====

	.target	sm_100

	.elftype	@"ET_EXEC"


//--------------------- .note.nv.tkinfo           --------------------------
	.section	.note.nv.tkinfo,"",@"SHT_NOTE"
	.sectionflags	@"SHF_NOTE_NV_TKINFO"
	.tkinfo
        /*0018*/ 	.word	0x00000002
        /*0030*/ 	.string	""
        /*0030*/ 	.string	"ptxas"
        /*0030*/ 	.string	"Cuda compilation tools, release 13.0, V13.0.88"
        /*0030*/ 	.string	"Build cuda_13.0.r13.0/compiler.36424714_0"
        /*0030*/ 	.string	"-arch sm_100 -m 64 "



//--------------------- .note.nv.cuinfo           --------------------------
	.section	.note.nv.cuinfo,"",@"SHT_NOTE"
	.sectionflags	@"SHF_NOTE_NV_CUINFO"
        /*0018*/ 	.short	0x0002
        /*001a*/ 	.short	0x0064
        /*001c*/ 	.short	0x0082
	.zero		2


//--------------------- .nv.info                  --------------------------
	.section	.nv.info,"",@"SHT_CUDA_INFO"
	.align	4


	//----- nvinfo : EIATTR_REGCOUNT
	.align		4
        /*0000*/ 	.byte	0x04, 0x2f
        /*0002*/ 	.short	(.L_5 - .L_4)
	.align		4
.L_4:
        /*0004*/ 	.word	index@(_Z18vector_sort_tensorP6TensorS0_S0_)
        /*0008*/ 	.word	0x00000018


	//----- nvinfo : EIATTR_FRAME_SIZE
	.align		4
.L_5:
        /*000c*/ 	.byte	0x04, 0x11
        /*000e*/ 	.short	(.L_7 - .L_6)
	.align		4
.L_6:
        /*0010*/ 	.word	index@(_Z18vector_sort_tensorP6TensorS0_S0_)
        /*0014*/ 	.word	0x00000000


	//----- nvinfo : EIATTR_REGCOUNT
	.align		4
.L_7:
        /*0018*/ 	.byte	0x04, 0x2f
        /*001a*/ 	.short	(.L_9 - .L_8)
	.align		4
.L_8:
        /*001c*/ 	.word	index@(_Z10set_tensorP6Tensoris)
        /*0020*/ 	.word	0x00000018


	//----- nvinfo : EIATTR_FRAME_SIZE
	.align		4
.L_9:
        /*0024*/ 	.byte	0x04, 0x11
        /*0026*/ 	.short	(.L_11 - .L_10)
	.align		4
.L_10:
        /*0028*/ 	.word	index@(_Z10set_tensorP6Tensoris)
        /*002c*/ 	.word	0x00000000


	//----- nvinfo : EIATTR_REGCOUNT
	.align		4
.L_11:
        /*0030*/ 	.byte	0x04, 0x2f
        /*0032*/ 	.short	(.L_13 - .L_12)
	.align		4
.L_12:
        /*0034*/ 	.word	index@(_Z12print_tensorP6Tensor)
        /*0038*/ 	.word	0x00000018


	//----- nvinfo : EIATTR_FRAME_SIZE
	.align		4
.L_13:
        /*003c*/ 	.byte	0x04, 0x11
        /*003e*/ 	.short	(.L_15 - .L_14)
	.align		4
.L_14:
        /*0040*/ 	.word	index@(_Z12print_tensorP6Tensor)
        /*0044*/ 	.word	0x00000008


	//----- nvinfo : EIATTR_REGCOUNT
	.align		4
.L_15:
        /*0048*/ 	.byte	0x04, 0x2f
        /*004a*/ 	.short	(.L_17 - .L_16)
	.align		4
.L_16:
        /*004c*/ 	.word	index@(_Z11fill_tensorP6Tensori)
        /*0050*/ 	.word	0x0000000c


	//----- nvinfo : EIATTR_FRAME_SIZE
	.align		4
.L_17:
        /*0054*/ 	.byte	0x04, 0x11
        /*0056*/ 	.short	(.L_19 - .L_18)
	.align		4
.L_18:
        /*0058*/ 	.word	index@(_Z11fill_tensorP6Tensori)
        /*005c*/ 	.word	0x00000000


	//----- nvinfo : EIATTR_REGCOUNT
	.align		4
.L_19:
        /*0060*/ 	.byte	0x04, 0x2f
        /*0062*/ 	.short	(.L_21 - .L_20)
	.align		4
.L_20:
        /*0064*/ 	.word	index@(_Z10add_tensorP6TensorS0_S0_)
        /*0068*/ 	.word	0x00000018


	//----- nvinfo : EIATTR_FRAME_SIZE
	.align		4
.L_21:
        /*006c*/ 	.byte	0x04, 0x11
        /*006e*/ 	.short	(.L_23 - .L_22)
	.align		4
.L_22:
        /*0070*/ 	.word	index@(_Z10add_tensorP6TensorS0_S0_)
        /*0074*/ 	.word	0x00000000


	//----- nvinfo : EIATTR_REGCOUNT
	.align		4
.L_23:
        /*0078*/ 	.byte	0x04, 0x2f
        /*007a*/ 	.short	(.L_25 - .L_24)
	.align		4
.L_24:
        /*007c*/ 	.word	index@(_Z10sub_tensorP6TensorS0_S0_)
        /*0080*/ 	.word	0x00000018


	//----- nvinfo : EIATTR_FRAME_SIZE
	.align		4
.L_25:
        /*0084*/ 	.byte	0x04, 0x11
        /*0086*/ 	.short	(.L_27 - .L_26)
	.align		4
.L_26:
        /*0088*/ 	.word	index@(_Z10sub_tensorP6TensorS0_S0_)
        /*008c*/ 	.word	0x00000000


	//----- nvinfo : EIATTR_REGCOUNT
	.align		4
.L_27:
        /*0090*/ 	.byte	0x04, 0x2f
        /*0092*/ 	.short	(.L_29 - .L_28)
	.align		4
.L_28:
        /*0094*/ 	.word	index@(_Z10mul_tensorP6TensorS0_S0_)
        /*0098*/ 	.word	0x00000018


	//----- nvinfo : EIATTR_FRAME_SIZE
	.align		4
.L_29:
        /*009c*/ 	.byte	0x04, 0x11
        /*009e*/ 	.short	(.L_31 - .L_30)
	.align		4
.L_30:
        /*00a0*/ 	.word	index@(_Z10mul_tensorP6TensorS0_S0_)
        /*00a4*/ 	.word	0x00000000


	//----- nvinfo : EIATTR_REGCOUNT
	.align		4
.L_31:
        /*00a8*/ 	.byte	0x04, 0x2f
        /*00aa*/ 	.short	(.L_33 - .L_32)
	.align		4
.L_32:
        /*00ac*/ 	.word	index@(_Z10div_tensorP6TensorS0_S0_)
        /*00b0*/ 	.word	0x00000018


	//----- nvinfo : EIATTR_FRAME_SIZE
	.align		4
.L_33:
        /*00b4*/ 	.byte	0x04, 0x11
        /*00b6*/ 	.short	(.L_35 - .L_34)
	.align		4
.L_34:
        /*00b8*/ 	.word	index@(_Z10div_tensorP6TensorS0_S0_)
        /*00bc*/ 	.word	0x00000000


	//----- nvinfo : EIATTR_REGCOUNT
	.align		4
.L_35:
        /*00c0*/ 	.byte	0x04, 0x2f
        /*00c2*/ 	.short	(.L_37 - .L_36)
	.align		4
.L_36:
        /*00c4*/ 	.word	index@(_Z17add_scalar_tensorP6TensoriS0_)
        /*00c8*/ 	.word	0x00000010


	//----- nvinfo : EIATTR_FRAME_SIZE
	.align		4
.L_37:
        /*00cc*/ 	.byte	0x04, 0x11
        /*00ce*/ 	.short	(.L_39 - .L_38)
	.align		4
.L_38:
        /*00d0*/ 	.word	index@(_Z17add_scalar_tensorP6TensoriS0_)
        /*00d4*/ 	.word	0x00000000


	//----- nvinfo : EIATTR_REGCOUNT
	.align		4
.L_39:
        /*00d8*/ 	.byte	0x04, 0x2f
        /*00da*/ 	.short	(.L_41 - .L_40)
	.align		4
.L_40:
        /*00dc*/ 	.word	index@(_Z17sub_scalar_tensorP6TensoriS0_)
        /*00e0*/ 	.word	0x00000010


	//----- nvinfo : EIATTR_FRAME_SIZE
	.align		4
.L_41:
        /*00e4*/ 	.byte	0x04, 0x11
        /*00e6*/ 	.short	(.L_43 - .L_42)
	.align		4
.L_42:
        /*00e8*/ 	.word	index@(_Z17sub_scalar_tensorP6TensoriS0_)
        /*00ec*/ 	.word	0x00000000


	//----- nvinfo : EIATTR_REGCOUNT
	.align		4
.L_43:
        /*00f0*/ 	.byte	0x04, 0x2f
        /*00f2*/ 	.short	(.L_45 - .L_44)
	.align		4
.L_44:
        /*00f4*/ 	.word	index@(_Z17mul_scalar_tensorP6TensoriS0_)
        /*00f8*/ 	.word	0x00000010


	//----- nvinfo : EIATTR_FRAME_SIZE
	.align		4
.L_45:
        /*00fc*/ 	.byte	0x04, 0x11
        /*00fe*/ 	.short	(.L_47 - .L_46)
	.align		4
.L_46:
        /*0100*/ 	.word	index@(_Z17mul_scalar_tensorP6TensoriS0_)
        /*0104*/ 	.word	0x00000000


	//----- nvinfo : EIATTR_REGCOUNT
	.align		4
.L_47:
        /*0108*/ 	.byte	0x04, 0x2f
        /*010a*/ 	.short	(.L_49 - .L_48)
	.align		4
.L_48:
        /*010c*/ 	.word	index@(_Z17div_scalar_tensorP6TensoriS0_)
        /*0110*/ 	.word	0x00000014


	//----- nvinfo : EIATTR_FRAME_SIZE
	.align		4
.L_49:
        /*0114*/ 	.byte	0x04, 0x11
        /*0116*/ 	.short	(.L_51 - .L_50)
	.align		4
.L_50:
        /*0118*/ 	.word	index@(_Z17div_scalar_tensorP6TensoriS0_)
        /*011c*/ 	.word	0x00000000


	//----- nvinfo : EIATTR_REGCOUNT
	.align		4
.L_51:
        /*0120*/ 	.byte	0x04, 0x2f
        /*0122*/ 	.short	(.L_53 - .L_52)
	.align		4
.L_52:
        /*0124*/ 	.word	index@(_Z16transpose_tensorP6TensorS0_)
        /*0128*/ 	.word	0x00000010


	//----- nvinfo : EIATTR_FRAME_SIZE
	.align		4
.L_53:
        /*012c*/ 	.byte	0x04, 0x11
        /*012e*/ 	.short	(.L_55 - .L_54)
	.align		4
.L_54:
        /*0130*/ 	.word	index@(_Z16transpose_tensorP6TensorS0_)
        /*0134*/ 	.word	0x00000000


	//----- nvinfo : EIATTR_REGCOUNT
	.align		4
.L_55:
        /*0138*/ 	.byte	0x04, 0x2f
        /*013a*/ 	.short	(.L_57 - .L_56)
	.align		4
.L_56:
        /*013c*/ 	.word	index@(_Z10sum_tensorP6TensorS0_)
        /*0140*/ 	.word	0x00000010


	//----- nvinfo : EIATTR_FRAME_SIZE
	.align		4
.L_57:
        /*0144*/ 	.byte	0x04, 0x11
        /*0146*/ 	.short	(.L_59 - .L_58)
	.align		4
.L_58:
        /*0148*/ 	.word	index@(_Z10sum_tensorP6TensorS0_)
        /*014c*/ 	.word	0x00000000


	//----- nvinfo : EIATTR_REGCOUNT
	.align		4
.L_59:
        /*0150*/ 	.byte	0x04, 0x2f
        /*0152*/ 	.short	(.L_61 - .L_60)
	.align		4
.L_60:
        /*0154*/ 	.word	index@(_Z11mean_tensorP6TensorS0_)
        /*0158*/ 	.word	0x00000010


	//----- nvinfo : EIATTR_FRAME_SIZE
	.align		4
.L_61:
        /*015c*/ 	.byte	0x04, 0x11
        /*015e*/ 	.short	(.L_63 - .L_62)
	.align		4
.L_62:
        /*0160*/ 	.word	index@(_Z11mean_tensorP6TensorS0_)
        /*0164*/ 	.word	0x00000000


	//----- nvinfo : EIATTR_REGCOUNT
	.align		4
.L_63:
        /*0168*/ 	.byte	0x04, 0x2f
        /*016a*/ 	.short	(.L_65 - .L_64)
	.align		4
.L_64:
        /*016c*/ 	.word	index@(_Z10max_tensorP6TensorS0_)
        /*0170*/ 	.word	0x00000010


	//----- nvinfo : EIATTR_FRAME_SIZE
	.align		4
.L_65:
        /*0174*/ 	.byte	0x04, 0x11
        /*0176*/ 	.short	(.L_67 - .L_66)
	.align		4
.L_66:
        /*0178*/ 	.word	index@(_Z10max_tensorP6TensorS0_)
        /*017c*/ 	.word	0x00000000


	//----- nvinfo : EIATTR_REGCOUNT
	.align		4
.L_67:
        /*0180*/ 	.byte	0x04, 0x2f
        /*0182*/ 	.short	(.L_69 - .L_68)
	.align		4
.L_68:
        /*0184*/ 	.word	index@(_Z10min_tensorP6TensorS0_)
        /*0188*/ 	.word	0x00000010


	//----- nvinfo : EIATTR_FRAME_SIZE
	.align		4
.L_69:
        /*018c*/ 	.byte	0x04, 0x11
        /*018e*/ 	.short	(.L_71 - .L_70)
	.align		4
.L_70:
        /*0190*/ 	.word	index@(_Z10min_tensorP6TensorS0_)
        /*0194*/ 	.word	0x00000000


	//----- nvinfo : EIATTR_REGCOUNT
	.align		4
.L_71:
        /*0198*/ 	.byte	0x04, 0x2f
        /*019a*/ 	.short	(.L_73 - .L_72)
	.align		4
.L_72:
        /*019c*/ 	.word	index@(_Z15gradient_tensorP6TensorS0_)
        /*01a0*/ 	.word	0x00000010


	//----- nvinfo : EIATTR_FRAME_SIZE
	.align		4
.L_73:
        /*01a4*/ 	.byte	0x04, 0x11
        /*01a6*/ 	.short	(.L_75 - .L_74)
	.align		4
.L_74:
        /*01a8*/ 	.word	index@(_Z15gradient_tensorP6TensorS0_)
        /*01ac*/ 	.word	0x00000000


	//----- nvinfo : EIATTR_REGCOUNT
	.align		4
.L_75:
        /*01b0*/ 	.byte	0x04, 0x2f
        /*01b2*/ 	.short	(.L_77 - .L_76)
	.align		4
.L_76:
        /*01b4*/ 	.word	index@(_Z11gate_tensorP6TensorS0_S0_)
        /*01b8*/ 	.word	0x00000010


	//----- nvinfo : EIATTR_FRAME_SIZE
	.align		4
.L_77:
        /*01bc*/ 	.byte	0x04, 0x11
        /*01be*/ 	.short	(.L_79 - .L_78)
	.align		4
.L_78:
        /*01c0*/ 	.word	index@(_Z11gate_tensorP6TensorS0_S0_)
        /*01c4*/ 	.word	0x00000000


	//----- nvinfo : EIATTR_MIN_STACK_SIZE
	.align		4
.L_79:
        /*01c8*/ 	.byte	0x04, 0x12
        /*01ca*/ 	.short	(.L_81 - .L_80)
	.align		4
.L_80:
        /*01cc*/ 	.word	index@(_Z11gate_tensorP6TensorS0_S0_)
        /*01d0*/ 	.word	0x00000000


	//----- nvinfo : EIATTR_MIN_STACK_SIZE
	.align		4
.L_81:
        /*01d4*/ 	.byte	0x04, 0x12
        /*01d6*/ 	.short	(.L_83 - .L_82)
	.align		4
.L_82:
        /*01d8*/ 	.word	index@(_Z15gradient_tensorP6TensorS0_)
        /*01dc*/ 	.word	0x00000000


	//----- nvinfo : EIATTR_MIN_STACK_SIZE
	.align		4
.L_83:
        /*01e0*/ 	.byte	0x04, 0x12
        /*01e2*/ 	.short	(.L_85 - .L_84)
	.align		4
.L_84:
        /*01e4*/ 	.word	index@(_Z10min_tensorP6TensorS0_)
        /*01e8*/ 	.word	0x00000000


	//----- nvinfo : EIATTR_MIN_STACK_SIZE
	.align		4
.L_85:
        /*01ec*/ 	.byte	0x04, 0x12
        /*01ee*/ 	.short	(.L_87 - .L_86)
	.align		4
.L_86:
        /*01f0*/ 	.word	index@(_Z10max_tensorP6TensorS0_)
        /*01f4*/ 	.word	0x00000000


	//----- nvinfo : EIATTR_MIN_STACK_SIZE
	.align		4
.L_87:
        /*01f8*/ 	.byte	0x04, 0x12
        /*01fa*/ 	.short	(.L_89 - .L_88)
	.align		4
.L_88:
        /*01fc*/ 	.word	index@(_Z11mean_tensorP6TensorS0_)
        /*0200*/ 	.word	0x00000000


	//----- nvinfo : EIATTR_MIN_STACK_SIZE
	.align		4
.L_89:
        /*0204*/ 	.byte	0x04, 0x12
        /*0206*/ 	.short	(.L_91 - .L_90)
	.align		4
.L_90:
        /*0208*/ 	.word	index@(_Z10sum_tensorP6TensorS0_)
        /*020c*/ 	.word	0x00000000


	//----- nvinfo : EIATTR_MIN_STACK_SIZE
	.align		4
.L_91:
        /*0210*/ 	.byte	0x04, 0x12
        /*0212*/ 	.short	(.L_93 - .L_92)
	.align		4
.L_92:
        /*0214*/ 	.word	index@(_Z16transpose_tensorP6TensorS0_)
        /*0218*/ 	.word	0x00000000


	//----- nvinfo : EIATTR_MIN_STACK_SIZE
	.align		4
.L_93:
        /*021c*/ 	.byte	0x04, 0x12
        /*021e*/ 	.short	(.L_95 - .L_94)
	.align		4
.L_94:
        /*0220*/ 	.word	index@(_Z17div_scalar_tensorP6TensoriS0_)
        /*0224*/ 	.word	0x00000000


	//----- nvinfo : EIATTR_MIN_STACK_SIZE
	.align		4
.L_95:
        /*0228*/ 	.byte	0x04, 0x12
        /*022a*/ 	.short	(.L_97 - .L_96)
	.align		4
.L_96:
        /*022c*/ 	.word	index@(_Z17mul_scalar_tensorP6TensoriS0_)
        /*0230*/ 	.word	0x00000000


	//----- nvinfo : EIATTR_MIN_STACK_SIZE
	.align		4
.L_97:
        /*0234*/ 	.byte	0x04, 0x12
        /*0236*/ 	.short	(.L_99 - .L_98)
	.align		4
.L_98:
        /*0238*/ 	.word	index@(_Z17sub_scalar_tensorP6TensoriS0_)
        /*023c*/ 	.word	0x00000000


	//----- nvinfo : EIATTR_MIN_STACK_SIZE
	.align		4
.L_99:
        /*0240*/ 	.byte	0x04, 0x12
        /*0242*/ 	.short	(.L_101 - .L_100)
	.align		4
.L_100:
        /*0244*/ 	.word	index@(_Z17add_scalar_tensorP6TensoriS0_)
        /*0248*/ 	.word	0x00000000


	//----- nvinfo : EIATTR_MIN_STACK_SIZE
	.align		4
.L_101:
        /*024c*/ 	.byte	0x04, 0x12
        /*024e*/ 	.short	(.L_103 - .L_102)
	.align		4
.L_102:
        /*0250*/ 	.word	index@(_Z10div_tensorP6TensorS0_S0_)
        /*0254*/ 	.word	0x00000000


	//----- nvinfo : EIATTR_MIN_STACK_SIZE
	.align		4
.L_103:
        /*0258*/ 	.byte	0x04, 0x12
        /*025a*/ 	.short	(.L_105 - .L_104)
	.align		4
.L_104:
        /*025c*/ 	.word	index@(_Z10mul_tensorP6TensorS0_S0_)
        /*0260*/ 	.word	0x00000000


	//----- nvinfo : EIATTR_MIN_STACK_SIZE
	.align		4
.L_105:
        /*0264*/ 	.byte	0x04, 0x12
        /*0266*/ 	.short	(.L_107 - .L_106)
	.align		4
.L_106:
        /*0268*/ 	.word	index@(_Z10sub_tensorP6TensorS0_S0_)
        /*026c*/ 	.word	0x00000000


	//----- nvinfo : EIATTR_MIN_STACK_SIZE
	.align		4
.L_107:
        /*0270*/ 	.byte	0x04, 0x12
        /*0272*/ 	.short	(.L_109 - .L_108)
	.align		4
.L_108:
        /*0274*/ 	.word	index@(_Z10add_tensorP6TensorS0_S0_)
        /*0278*/ 	.word	0x00000000


	//----- nvinfo : EIATTR_MIN_STACK_SIZE
	.align		4
.L_109:
        /*027c*/ 	.byte	0x04, 0x12
        /*027e*/ 	.short	(.L_111 - .L_110)
	.align		4
.L_110:
        /*0280*/ 	.word	index@(_Z11fill_tensorP6Tensori)
        /*0284*/ 	.word	0x00000000


	//----- nvinfo : EIATTR_MIN_STACK_SIZE
	.align		4
.L_111:
        /*0288*/ 	.byte	0x04, 0x12
        /*028a*/ 	.short	(.L_113 - .L_112)
	.align		4
.L_112:
        /*028c*/ 	.word	index@(_Z12print_tensorP6Tensor)
        /*0290*/ 	.word	0x00000008


	//----- nvinfo : EIATTR_MIN_STACK_SIZE
	.align		4
.L_113:
        /*0294*/ 	.byte	0x04, 0x12
        /*0296*/ 	.short	(.L_115 - .L_114)
	.align		4
.L_114:
        /*0298*/ 	.word	index@(_Z10set_tensorP6Tensoris)
        /*029c*/ 	.word	0x00000000


	//----- nvinfo : EIATTR_MIN_STACK_SIZE
	.align		4
.L_115:
        /*02a0*/ 	.byte	0x04, 0x12
        /*02a2*/ 	.short	(.L_117 - .L_116)
	.align		4
.L_116:
        /*02a4*/ 	.word	index@(_Z18vector_sort_tensorP6TensorS0_S0_)
        /*02a8*/ 	.word	0x00000000
.L_117:


//--------------------- .nv.compat                --------------------------
	.section	.nv.compat,"",@"SHT_CUDA_COMPAT_INFO"
	.align	4
        /*0000*/ 	.byte	0x02, 0x09, 0x00, 0x00, 0x02, 0x02, 0x01, 0x00, 0x02, 0x05, 0x05, 0x00, 0x03, 0x07, 0x01, 0x01
        /*0010*/ 	.byte	0x02, 0x03, 0x00, 0x00, 0x02, 0x06, 0x01, 0x00, 0x04, 0x0b, 0x08, 0x00, 0x09, 0x00, 0x00, 0x00
        /*0020*/ 	.byte	0x00, 0x00, 0x00, 0x00


//--------------------- .nv.info._Z11gate_tensorP6TensorS0_S0_ --------------------------
	.section	.nv.info._Z11gate_tensorP6TensorS0_S0_,"",@"SHT_CUDA_INFO"
	.sectionflags	@""
	.align	4


	//----- nvinfo : EIATTR_CUDA_API_VERSION
	.align		4
        /*0000*/ 	.byte	0x04, 0x37
        /*0002*/ 	.short	(.L_119 - .L_118)
.L_118:
        /*0004*/ 	.word	0x00000082


	//----- nvinfo : EIATTR_KPARAM_INFO
	.align		4
.L_119:
        /*0008*/ 	.byte	0x04, 0x17
        /*000a*/ 	.short	(.L_121 - .L_120)
.L_120:
        /*000c*/ 	.word	0x00000000
        /*0010*/ 	.short	0x0002
        /*0012*/ 	.short	0x0010
        /*0014*/ 	.byte	0x00, 0xf5, 0x21, 0x00


	//----- nvinfo : EIATTR_KPARAM_INFO
	.align		4
.L_121:
        /*0018*/ 	.byte	0x04, 0x17
        /*001a*/ 	.short	(.L_123 - .L_122)
.L_122:
        /*001c*/ 	.word	0x00000000
        /*0020*/ 	.short	0x0001
        /*0022*/ 	.short	0x0008
        /*0024*/ 	.byte	0x00, 0xf5, 0x21, 0x00


	//----- nvinfo : EIATTR_KPARAM_INFO
	.align		4
.L_123:
        /*0028*/ 	.byte	0x04, 0x17
        /*002a*/ 	.short	(.L_125 - .L_124)
.L_124:
        /*002c*/ 	.word	0x00000000
        /*0030*/ 	.short	0x0000
        /*0032*/ 	.short	0x0000
        /*0034*/ 	.byte	0x00, 0xf5, 0x21, 0x00


	//----- nvinfo : EIATTR_SPARSE_MMA_MASK
	.align		4
.L_125:
        /*0038*/ 	.byte	0x03, 0x50
        /*003a*/ 	.short	0x0000


	//----- nvinfo : EIATTR_MAXREG_COUNT
	.align		4
        /*003c*/ 	.byte	0x03, 0x1b
        /*003e*/ 	.short	0x00ff


	//----- nvinfo : EIATTR_MERCURY_ISA_VERSION
	.align		4
        /*0040*/ 	.byte	0x03, 0x5f
        /*0042*/ 	.short	0x0101


	//----- nvinfo : EIATTR_VRC_CTA_INIT_COUNT
	.align		4
        /*0044*/ 	.byte	0x02, 0x4a
	.zero		1
	.zero		1


	//----- nvinfo : EIATTR_EXIT_INSTR_OFFSETS
	.align		4
        /*0048*/ 	.byte	0x04, 0x1c
        /*004a*/ 	.short	(.L_127 - .L_126)


	//   ....[0]....
.L_126:
        /*004c*/ 	.word	0x00000060


	//   ....[1]....
        /*0050*/ 	.word	0x000001d0


	//----- nvinfo : EIATTR_CRS_STACK_SIZE
	.align		4
.L_127:
        /*0054*/ 	.byte	0x04, 0x1e
        /*0056*/ 	.short	(.L_129 - .L_128)
.L_128:
        /*0058*/ 	.word	0x00000000


	//----- nvinfo : EIATTR_CBANK_PARAM_SIZE
	.align		4
.L_129:
        /*005c*/ 	.byte	0x03, 0x19
        /*005e*/ 	.short	0x0018


	//----- nvinfo : EIATTR_PARAM_CBANK
	.align		4
        /*0060*/ 	.byte	0x04, 0x0a
        /*0062*/ 	.short	(.L_131 - .L_130)
	.align		4
.L_130:
        /*0064*/ 	.word	index@(.nv.constant0._Z11gate_tensorP6TensorS0_S0_)
        /*0068*/ 	.short	0x0380
        /*006a*/ 	.short	0x0018


	//----- nvinfo : EIATTR_SW_WAR
	.align		4
.L_131:
        /*006c*/ 	.byte	0x04, 0x36
        /*006e*/ 	.short	(.L_133 - .L_132)
.L_132:
        /*0070*/ 	.word	0x00000008
.L_133:


//--------------------- .nv.info._Z15gradient_tensorP6TensorS0_ --------------------------
	.section	.nv.info._Z15gradient_tensorP6TensorS0_,"",@"SHT_CUDA_INFO"
	.sectionflags	@""
	.align	4


	//----- nvinfo : EIATTR_CUDA_API_VERSION
	.align		4
        /*0000*/ 	.byte	0x04, 0x37
        /*0002*/ 	.short	(.L_135 - .L_134)
.L_134:
        /*0004*/ 	.word	0x00000082


	//----- nvinfo : EIATTR_KPARAM_INFO
	.align		4
.L_135:
        /*0008*/ 	.byte	0x04, 0x17
        /*000a*/ 	.short	(.L_137 - .L_136)
.L_136:
        /*000c*/ 	.word	0x00000000
        /*0010*/ 	.short	0x0001
        /*0012*/ 	.short	0x0008
        /*0014*/ 	.byte	0x00, 0xf5, 0x21, 0x00


	//----- nvinfo : EIATTR_KPARAM_INFO
	.align		4
.L_137:
        /*0018*/ 	.byte	0x04, 0x17
        /*001a*/ 	.short	(.L_139 - .L_138)
.L_138:
        /*001c*/ 	.word	0x00000000
        /*0020*/ 	.short	0x0000
        /*0022*/ 	.short	0x0000
        /*0024*/ 	.byte	0x00, 0xf5, 0x21, 0x00


	//----- nvinfo : EIATTR_SPARSE_MMA_MASK
	.align		4
.L_139:
        /*0028*/ 	.byte	0x03, 0x50
        /*002a*/ 	.short	0x0000


	//----- nvinfo : EIATTR_MAXREG_COUNT
	.align		4
        /*002c*/ 	.byte	0x03, 0x1b
        /*002e*/ 	.short	0x00ff


	//----- nvinfo : EIATTR_MERCURY_ISA_VERSION
	.align		4
        /*0030*/ 	.byte	0x03, 0x5f
        /*0032*/ 	.short	0x0101


	//----- nvinfo : EIATTR_VRC_CTA_INIT_COUNT
	.align		4
        /*0034*/ 	.byte	0x02, 0x4a
	.zero		1
	.zero		1


	//----- nvinfo : EIATTR_EXIT_INSTR_OFFSETS
	.align		4
        /*0038*/ 	.byte	0x04, 0x1c
        /*003a*/ 	.short	(.L_141 - .L_140)


	//   ....[0]....
.L_140:
        /*003c*/ 	.word	0x00000060


	//   ....[1]....
        /*0040*/ 	.word	0x00000170


	//----- nvinfo : EIATTR_CRS_STACK_SIZE
	.align		4
.L_141:
        /*0044*/ 	.byte	0x04, 0x1e
        /*0046*/ 	.short	(.L_143 - .L_142)
.L_142:
        /*0048*/ 	.word	0x00000000


	//----- nvinfo : EIATTR_CBANK_PARAM_SIZE
	.align		4
.L_143:
        /*004c*/ 	.byte	0x03, 0x19
        /*004e*/ 	.short	0x0010


	//----- nvinfo : EIATTR_PARAM_CBANK
	.align		4
        /*0050*/ 	.byte	0x04, 0x0a
        /*0052*/ 	.short	(.L_145 - .L_144)
	.align		4
.L_144:
        /*0054*/ 	.word	index@(.nv.constant0._Z15gradient_tensorP6TensorS0_)
        /*0058*/ 	.short	0x0380
        /*005a*/ 	.short	0x0010


	//----- nvinfo : EIATTR_SW_WAR
	.align		4
.L_145:
        /*005c*/ 	.byte	0x04, 0x36
        /*005e*/ 	.short	(.L_147 - .L_146)
.L_146:
        /*0060*/ 	.word	0x00000008
.L_147:


//--------------------- .nv.info._Z10min_tensorP6TensorS0_ --------------------------
	.section	.nv.info._Z10min_tensorP6TensorS0_,"",@"SHT_CUDA_INFO"
	.sectionflags	@""
	.align	4


	//----- nvinfo : EIATTR_CUDA_API_VERSION
	.align		4
        /*0000*/ 	.byte	0x04, 0x37
        /*0002*/ 	.short	(.L_149 - .L_148)
.L_148:
        /*0004*/ 	.word	0x00000082


	//----- nvinfo : EIATTR_KPARAM_INFO
	.align		4
.L_149:
        /*0008*/ 	.byte	0x04, 0x17
        /*000a*/ 	.short	(.L_151 - .L_150)
.L_150:
        /*000c*/ 	.word	0x00000000
        /*0010*/ 	.short	0x0001
        /*0012*/ 	.short	0x0008
        /*0014*/ 	.byte	0x00, 0xf5, 0x21, 0x00


	//----- nvinfo : EIATTR_KPARAM_INFO
	.align		4
.L_151:
        /*0018*/ 	.byte	0x04, 0x17
        /*001a*/ 	.short	(.L_153 - .L_152)
.L_152:
        /*001c*/ 	.word	0x00000000
        /*0020*/ 	.short	0x0000
        /*0022*/ 	.short	0x0000
        /*0024*/ 	.byte	0x00, 0xf5, 0x21, 0x00


	//----- nvinfo : EIATTR_SPARSE_MMA_MASK
	.align		4
.L_153:
        /*0028*/ 	.byte	0x03, 0x50
        /*002a*/ 	.short	0x0000


	//----- nvinfo : EIATTR_MAXREG_COUNT
	.align		4
        /*002c*/ 	.byte	0x03, 0x1b
        /*002e*/ 	.short	0x00ff


	//----- nvinfo : EIATTR_MERCURY_ISA_VERSION
	.align		4
        /*0030*/ 	.byte	0x03, 0x5f
        /*0032*/ 	.short	0x0101


	//----- nvinfo : EIATTR_VRC_CTA_INIT_COUNT
	.align		4
        /*0034*/ 	.byte	0x02, 0x4a
	.zero		1
	.zero		1


	//----- nvinfo : EIATTR_EXIT_INSTR_OFFSETS
	.align		4
        /*0038*/ 	.byte	0x04, 0x1c
        /*003a*/ 	.short	(.L_155 - .L_154)


	//   ....[0]....
.L_154:
        /*003c*/ 	.word	0x00000060


	//   ....[1]....
        /*0040*/ 	.word	0x00000190


	//----- nvinfo : EIATTR_CRS_STACK_SIZE
	.align		4
.L_155:
        /*0044*/ 	.byte	0x04, 0x1e
        /*0046*/ 	.short	(.L_157 - .L_156)
.L_156:
        /*0048*/ 	.word	0x00000000


	//----- nvinfo : EIATTR_CBANK_PARAM_SIZE
	.align		4
.L_157:
        /*004c*/ 	.byte	0x03, 0x19
        /*004e*/ 	.short	0x0010


	//----- nvinfo : EIATTR_PARAM_CBANK
	.align		4
        /*0050*/ 	.byte	0x04, 0x0a
        /*0052*/ 	.short	(.L_159 - .L_158)
	.align		4
.L_158:
        /*0054*/ 	.word	index@(.nv.constant0._Z10min_tensorP6TensorS0_)
        /*0058*/ 	.short	0x0380
        /*005a*/ 	.short	0x0010


	//----- nvinfo : EIATTR_SW_WAR
	.align		4
.L_159:
        /*005c*/ 	.byte	0x04, 0x36
        /*005e*/ 	.short	(.L_161 - .L_160)
.L_160:
        /*0060*/ 	.word	0x00000008
.L_161:


//--------------------- .nv.info._Z10max_tensorP6TensorS0_ --------------------------
	.section	.nv.info._Z10max_tensorP6TensorS0_,"",@"SHT_CUDA_INFO"
	.sectionflags	@""
	.align	4


	//----- nvinfo : EIATTR_CUDA_API_VERSION
	.align		4
        /*0000*/ 	.byte	0x04, 0x37
        /*0002*/ 	.short	(.L_163 - .L_162)
.L_162:
        /*0004*/ 	.word	0x00000082


	//----- nvinfo : EIATTR_KPARAM_INFO
	.align		4
.L_163:
        /*0008*/ 	.byte	0x04, 0x17
        /*000a*/ 	.short	(.L_165 - .L_164)
.L_164:
        /*000c*/ 	.word	0x00000000
        /*0010*/ 	.short	0x0001
        /*0012*/ 	.short	0x0008
        /*0014*/ 	.byte	0x00, 0xf5, 0x21, 0x00


	//----- nvinfo : EIATTR_KPARAM_INFO
	.align		4
.L_165:
        /*0018*/ 	.byte	0x04, 0x17
        /*001a*/ 	.short	(.L_167 - .L_166)
.L_166:
        /*001c*/ 	.word	0x00000000
        /*0020*/ 	.short	0x0000
        /*0022*/ 	.short	0x0000
        /*0024*/ 	.byte	0x00, 0xf5, 0x21, 0x00


	//----- nvinfo : EIATTR_SPARSE_MMA_MASK
	.align		4
.L_167:
        /*0028*/ 	.byte	0x03, 0x50
        /*002a*/ 	.short	0x0000


	//----- nvinfo : EIATTR_MAXREG_COUNT
	.align		4
        /*002c*/ 	.byte	0x03, 0x1b
        /*002e*/ 	.short	0x00ff


	//----- nvinfo : EIATTR_MERCURY_ISA_VERSION
	.align		4
        /*0030*/ 	.byte	0x03, 0x5f
        /*0032*/ 	.short	0x0101


	//----- nvinfo : EIATTR_VRC_CTA_INIT_COUNT
	.align		4
        /*0034*/ 	.byte	0x02, 0x4a
	.zero		1
	.zero		1


	//----- nvinfo : EIATTR_EXIT_INSTR_OFFSETS
	.align		4
        /*0038*/ 	.byte	0x04, 0x1c
        /*003a*/ 	.short	(.L_169 - .L_168)


	//   ....[0]....
.L_168:
        /*003c*/ 	.word	0x00000060


	//   ....[1]....
        /*0040*/ 	.word	0x00000190


	//----- nvinfo : EIATTR_CRS_STACK_SIZE
	.align		4
.L_169:
        /*0044*/ 	.byte	0x04, 0x1e
        /*0046*/ 	.short	(.L_171 - .L_170)
.L_170:
        /*0048*/ 	.word	0x00000000


	//----- nvinfo : EIATTR_CBANK_PARAM_SIZE
	.align		4
.L_171:
        /*004c*/ 	.byte	0x03, 0x19
        /*004e*/ 	.short	0x0010


	//----- nvinfo : EIATTR_PARAM_CBANK
	.align		4
        /*0050*/ 	.byte	0x04, 0x0a
        /*0052*/ 	.short	(.L_173 - .L_172)
	.align		4
.L_172:
        /*0054*/ 	.word	index@(.nv.constant0._Z10max_tensorP6TensorS0_)
        /*0058*/ 	.short	0x0380
        /*005a*/ 	.short	0x0010


	//----- nvinfo : EIATTR_SW_WAR
	.align		4
.L_173:
        /*005c*/ 	.byte	0x04, 0x36
        /*005e*/ 	.short	(.L_175 - .L_174)
.L_174:
        /*0060*/ 	.word	0x00000008
.L_175:


//--------------------- .nv.info._Z11mean_tensorP6TensorS0_ --------------------------
	.section	.nv.info._Z11mean_tensorP6TensorS0_,"",@"SHT_CUDA_INFO"
	.sectionflags	@""
	.align	4


	//----- nvinfo : EIATTR_CUDA_API_VERSION
	.align		4
        /*0000*/ 	.byte	0x04, 0x37
        /*0002*/ 	.short	(.L_177 - .L_176)
.L_176:
        /*0004*/ 	.word	0x00000082


	//----- nvinfo : EIATTR_KPARAM_INFO
	.align		4
.L_177:
        /*0008*/ 	.byte	0x04, 0x17
        /*000a*/ 	.short	(.L_179 - .L_178)
.L_178:
        /*000c*/ 	.word	0x00000000
        /*0010*/ 	.short	0x0001
        /*0012*/ 	.short	0x0008
        /*0014*/ 	.byte	0x00, 0xf5, 0x21, 0x00


	//----- nvinfo : EIATTR_KPARAM_INFO
	.align		4
.L_179:
        /*0018*/ 	.byte	0x04, 0x17
        /*001a*/ 	.short	(.L_181 - .L_180)
.L_180:
        /*001c*/ 	.word	0x00000000
        /*0020*/ 	.short	0x0000
        /*0022*/ 	.short	0x0000
        /*0024*/ 	.byte	0x00, 0xf5, 0x21, 0x00


	//----- nvinfo : EIATTR_SPARSE_MMA_MASK
	.align		4
.L_181:
        /*0028*/ 	.byte	0x03, 0x50
        /*002a*/ 	.short	0x0000


	//----- nvinfo : EIATTR_MAXREG_COUNT
	.align		4
        /*002c*/ 	.byte	0x03, 0x1b
        /*002e*/ 	.short	0x00ff


	//----- nvinfo : EIATTR_MERCURY_ISA_VERSION
	.align		4
        /*0030*/ 	.byte	0x03, 0x5f
        /*0032*/ 	.short	0x0101


	//----- nvinfo : EIATTR_VRC_CTA_INIT_COUNT
	.align		4
        /*0034*/ 	.byte	0x02, 0x4a
	.zero		1
	.zero		1


	//----- nvinfo : EIATTR_EXIT_INSTR_OFFSETS
	.align		4
        /*0038*/ 	.byte	0x04, 0x1c
        /*003a*/ 	.short	(.L_183 - .L_182)


	//   ....[0]....
.L_182:
        /*003c*/ 	.word	0x00000340


	//----- nvinfo : EIATTR_CRS_STACK_SIZE
	.align		4
.L_183:
        /*0040*/ 	.byte	0x04, 0x1e
        /*0042*/ 	.short	(.L_185 - .L_184)
.L_184:
        /*0044*/ 	.word	0x00000000


	//----- nvinfo : EIATTR_CBANK_PARAM_SIZE
	.align		4
.L_185:
        /*0048*/ 	.byte	0x03, 0x19
        /*004a*/ 	.short	0x0010


	//----- nvinfo : EIATTR_PARAM_CBANK
	.align		4
        /*004c*/ 	.byte	0x04, 0x0a
        /*004e*/ 	.short	(.L_187 - .L_186)
	.align		4
.L_186:
        /*0050*/ 	.word	index@(.nv.constant0._Z11mean_tensorP6TensorS0_)
        /*0054*/ 	.short	0x0380
        /*0056*/ 	.short	0x0010


	//----- nvinfo : EIATTR_SW_WAR
	.align		4
.L_187:
        /*0058*/ 	.byte	0x04, 0x36
        /*005a*/ 	.short	(.L_189 - .L_188)
.L_188:
        /*005c*/ 	.word	0x00000008
.L_189:


//--------------------- .nv.info._Z10sum_tensorP6TensorS0_ --------------------------
	.section	.nv.info._Z10sum_tensorP6TensorS0_,"",@"SHT_CUDA_INFO"
	.sectionflags	@""
	.align	4


	//----- nvinfo : EIATTR_CUDA_API_VERSION
	.align		4
        /*0000*/ 	.byte	0x04, 0x37
        /*0002*/ 	.short	(.L_191 - .L_190)
.L_190:
        /*0004*/ 	.word	0x00000082


	//----- nvinfo : EIATTR_KPARAM_INFO
	.align		4
.L_191:
        /*0008*/ 	.byte	0x04, 0x17
        /*000a*/ 	.short	(.L_193 - .L_192)
.L_192:
        /*000c*/ 	.word	0x00000000
        /*0010*/ 	.short	0x0001
        /*0012*/ 	.short	0x0008
        /*0014*/ 	.byte	0x00, 0xf5, 0x21, 0x00


	//----- nvinfo : EIATTR_KPARAM_INFO
	.align		4
.L_193:
        /*0018*/ 	.byte	0x04, 0x17
        /*001a*/ 	.short	(.L_195 - .L_194)
.L_194:
        /*001c*/ 	.word	0x00000000
        /*0020*/ 	.short	0x0000
        /*0022*/ 	.short	0x0000
        /*0024*/ 	.byte	0x00, 0xf5, 0x21, 0x00


	//----- nvinfo : EIATTR_SPARSE_MMA_MASK
	.align		4
.L_195:
        /*0028*/ 	.byte	0x03, 0x50
        /*002a*/ 	.short	0x0000


	//----- nvinfo : EIATTR_MAXREG_COUNT
	.align		4
        /*002c*/ 	.byte	0x03, 0x1b
        /*002e*/ 	.short	0x00ff


	//----- nvinfo : EIATTR_MERCURY_ISA_VERSION
	.align		4
        /*0030*/ 	.byte	0x03, 0x5f
        /*0032*/ 	.short	0x0101


	//----- nvinfo : EIATTR_VRC_CTA_INIT_COUNT
	.align		4
        /*0034*/ 	.byte	0x02, 0x4a
	.zero		1
	.zero		1


	//----- nvinfo : EIATTR_EXIT_INSTR_OFFSETS
	.align		4
        /*0038*/ 	.byte	0x04, 0x1c
        /*003a*/ 	.short	(.L_197 - .L_196)


	//   ....[0]....
.L_196:
        /*003c*/ 	.word	0x00000060


	//   ....[1]....
        /*0040*/ 	.word	0x00000140


	//----- nvinfo : EIATTR_CRS_STACK_SIZE
	.align		4
.L_197:
        /*0044*/ 	.byte	0x04, 0x1e
        /*0046*/ 	.short	(.L_199 - .L_198)
.L_198:
        /*0048*/ 	.word	0x00000000


	//----- nvinfo : EIATTR_CBANK_PARAM_SIZE
	.align		4
.L_199:
        /*004c*/ 	.byte	0x03, 0x19
        /*004e*/ 	.short	0x0010


	//----- nvinfo : EIATTR_PARAM_CBANK
	.align		4
        /*0050*/ 	.byte	0x04, 0x0a
        /*0052*/ 	.short	(.L_201 - .L_200)
	.align		4
.L_200:
        /*0054*/ 	.word	index@(.nv.constant0._Z10sum_tensorP6TensorS0_)
        /*0058*/ 	.short	0x0380
        /*005a*/ 	.short	0x0010


	//----- nvinfo : EIATTR_SW_WAR
	.align		4
.L_201:
        /*005c*/ 	.byte	0x04, 0x36
        /*005e*/ 	.short	(.L_203 - .L_202)
.L_202:
        /*0060*/ 	.word	0x00000008
.L_203:


//--------------------- .nv.info._Z16transpose_tensorP6TensorS0_ --------------------------
	.section	.nv.info._Z16transpose_tensorP6TensorS0_,"",@"SHT_CUDA_INFO"
	.sectionflags	@""
	.align	4


	//----- nvinfo : EIATTR_CUDA_API_VERSION
	.align		4
        /*0000*/ 	.byte	0x04, 0x37
        /*0002*/ 	.short	(.L_205 - .L_204)
.L_204:
        /*0004*/ 	.word	0x00000082


	//----- nvinfo : EIATTR_KPARAM_INFO
	.align		4
.L_205:
        /*0008*/ 	.byte	0x04, 0x17
        /*000a*/ 	.short	(.L_207 - .L_206)
.L_206:
        /*000c*/ 	.word	0x00000000
        /*0010*/ 	.short	0x0001
        /*0012*/ 	.short	0x0008
        /*0014*/ 	.byte	0x00, 0xf5, 0x21, 0x00


	//----- nvinfo : EIATTR_KPARAM_INFO
	.align		4
.L_207:
        /*0018*/ 	.byte	0x04, 0x17
        /*001a*/ 	.short	(.L_209 - .L_208)
.L_208:
        /*001c*/ 	.word	0x00000000
        /*0020*/ 	.short	0x0000
        /*0022*/ 	.short	0x0000
        /*0024*/ 	.byte	0x00, 0xf5, 0x21, 0x00


	//----- nvinfo : EIATTR_SPARSE_MMA_MASK
	.align		4
.L_209:
        /*0028*/ 	.byte	0x03, 0x50
        /*002a*/ 	.short	0x0000


	//----- nvinfo : EIATTR_MAXREG_COUNT
	.align		4
        /*002c*/ 	.byte	0x03, 0x1b
        /*002e*/ 	.short	0x00ff


	//----- nvinfo : EIATTR_MERCURY_ISA_VERSION
	.align		4
        /*0030*/ 	.byte	0x03, 0x5f
        /*0032*/ 	.short	0x0101


	//----- nvinfo : EIATTR_VRC_CTA_INIT_COUNT
	.align		4
        /*0034*/ 	.byte	0x02, 0x4a
	.zero		1
	.zero		1


	//----- nvinfo : EIATTR_EXIT_INSTR_OFFSETS
	.align		4
        /*0038*/ 	.byte	0x04, 0x1c
        /*003a*/ 	.short	(.L_211 - .L_210)


	//   ....[0]....
.L_210:
        /*003c*/ 	.word	0x00000060


	//   ....[1]....
        /*0040*/ 	.word	0x00000150


	//----- nvinfo : EIATTR_CRS_STACK_SIZE
	.align		4
.L_211:
        /*0044*/ 	.byte	0x04, 0x1e
        /*0046*/ 	.short	(.L_213 - .L_212)
.L_212:
        /*0048*/ 	.word	0x00000000


	//----- nvinfo : EIATTR_CBANK_PARAM_SIZE
	.align		4
.L_213:
        /*004c*/ 	.byte	0x03, 0x19
        /*004e*/ 	.short	0x0010


	//----- nvinfo : EIATTR_PARAM_CBANK
	.align		4
        /*0050*/ 	.byte	0x04, 0x0a
        /*0052*/ 	.short	(.L_215 - .L_214)
	.align		4
.L_214:
        /*0054*/ 	.word	index@(.nv.constant0._Z16transpose_tensorP6TensorS0_)
        /*0058*/ 	.short	0x0380
        /*005a*/ 	.short	0x0010


	//----- nvinfo : EIATTR_SW_WAR
	.align		4
.L_215:
        /*005c*/ 	.byte	0x04, 0x36
        /*005e*/ 	.short	(.L_217 - .L_216)
.L_216:
        /*0060*/ 	.word	0x00000008
.L_217:


//--------------------- .nv.info._Z17div_scalar_tensorP6TensoriS0_ --------------------------
	.section	.nv.info._Z17div_scalar_tensorP6TensoriS0_,"",@"SHT_CUDA_INFO"
	.sectionflags	@""
	.align	4


	//----- nvinfo : EIATTR_CUDA_API_VERSION
	.align		4
        /*0000*/ 	.byte	0x04, 0x37
        /*0002*/ 	.short	(.L_219 - .L_218)
.L_218:
        /*0004*/ 	.word	0x00000082


	//----- nvinfo : EIATTR_KPARAM_INFO
	.align		4
.L_219:
        /*0008*/ 	.byte	0x04, 0x17
        /*000a*/ 	.short	(.L_221 - .L_220)
.L_220:
        /*000c*/ 	.word	0x00000000
        /*0010*/ 	.short	0x0002
        /*0012*/ 	.short	0x0010
        /*0014*/ 	.byte	0x00, 0xf5, 0x21, 0x00


	//----- nvinfo : EIATTR_KPARAM_INFO
	.align		4
.L_221:
        /*0018*/ 	.byte	0x04, 0x17
        /*001a*/ 	.short	(.L_223 - .L_222)
.L_222:
        /*001c*/ 	.word	0x00000000
        /*0020*/ 	.short	0x0001
        /*0022*/ 	.short	0x0008
        /*0024*/ 	.byte	0x00, 0xf0, 0x11, 0x00


	//----- nvinfo : EIATTR_KPARAM_INFO
	.align		4
.L_223:
        /*0028*/ 	.byte	0x04, 0x17
        /*002a*/ 	.short	(.L_225 - .L_224)
.L_224:
        /*002c*/ 	.word	0x00000000
        /*0030*/ 	.short	0x0000
        /*0032*/ 	.short	0x0000
        /*0034*/ 	.byte	0x00, 0xf5, 0x21, 0x00


	//----- nvinfo : EIATTR_SPARSE_MMA_MASK
	.align		4
.L_225:
        /*0038*/ 	.byte	0x03, 0x50
        /*003a*/ 	.short	0x0000


	//----- nvinfo : EIATTR_MAXREG_COUNT
	.align		4
        /*003c*/ 	.byte	0x03, 0x1b
        /*003e*/ 	.short	0x00ff


	//----- nvinfo : EIATTR_MERCURY_ISA_VERSION
	.align		4
        /*0040*/ 	.byte	0x03, 0x5f
        /*0042*/ 	.short	0x0101


	//----- nvinfo : EIATTR_VRC_CTA_INIT_COUNT
	.align		4
        /*0044*/ 	.byte	0x02, 0x4a
	.zero		1
	.zero		1


	//----- nvinfo : EIATTR_EXIT_INSTR_OFFSETS
	.align		4
        /*0048*/ 	.byte	0x04, 0x1c
        /*004a*/ 	.short	(.L_227 - .L_226)


	//   ....[0]....
.L_226:
        /*004c*/ 	.word	0x00000060


	//   ....[1]....
        /*0050*/ 	.word	0x000002e0


	//----- nvinfo : EIATTR_CRS_STACK_SIZE
	.align		4
.L_227:
        /*0054*/ 	.byte	0x04, 0x1e
        /*0056*/ 	.short	(.L_229 - .L_228)
.L_228:
        /*0058*/ 	.word	0x00000000


	//----- nvinfo : EIATTR_CBANK_PARAM_SIZE
	.align		4
.L_229:
        /*005c*/ 	.byte	0x03, 0x19
        /*005e*/ 	.short	0x0018


	//----- nvinfo : EIATTR_PARAM_CBANK
	.align		4
        /*0060*/ 	.byte	0x04, 0x0a
        /*0062*/ 	.short	(.L_231 - .L_230)
	.align		4
.L_230:
        /*0064*/ 	.word	index@(.nv.constant0._Z17div_scalar_tensorP6TensoriS0_)
        /*0068*/ 	.short	0x0380
        /*006a*/ 	.short	0x0018


	//----- nvinfo : EIATTR_SW_WAR
	.align		4
.L_231:
        /*006c*/ 	.byte	0x04, 0x36
        /*006e*/ 	.short	(.L_233 - .L_232)
.L_232:
        /*0070*/ 	.word	0x00000008
.L_233:


//--------------------- .nv.info._Z17mul_scalar_tensorP6TensoriS0_ --------------------------
	.section	.nv.info._Z17mul_scalar_tensorP6TensoriS0_,"",@"SHT_CUDA_INFO"
	.sectionflags	@""
	.align	4


	//----- nvinfo : EIATTR_CUDA_API_VERSION
	.align		4
        /*0000*/ 	.byte	0x04, 0x37
        /*0002*/ 	.short	(.L_235 - .L_234)
.L_234:
        /*0004*/ 	.word	0x00000082


	//----- nvinfo : EIATTR_KPARAM_INFO
	.align		4
.L_235:
        /*0008*/ 	.byte	0x04, 0x17
        /*000a*/ 	.short	(.L_237 - .L_236)
.L_236:
        /*000c*/ 	.word	0x00000000
        /*0010*/ 	.short	0x0002
        /*0012*/ 	.short	0x0010
        /*0014*/ 	.byte	0x00, 0xf5, 0x21, 0x00


	//----- nvinfo : EIATTR_KPARAM_INFO
	.align		4
.L_237:
        /*0018*/ 	.byte	0x04, 0x17
        /*001a*/ 	.short	(.L_239 - .L_238)
.L_238:
        /*001c*/ 	.word	0x00000000
        /*0020*/ 	.short	0x0001
        /*0022*/ 	.short	0x0008
        /*0024*/ 	.byte	0x00, 0xf0, 0x11, 0x00


	//----- nvinfo : EIATTR_KPARAM_INFO
	.align		4
.L_239:
        /*0028*/ 	.byte	0x04, 0x17
        /*002a*/ 	.short	(.L_241 - .L_240)
.L_240:
        /*002c*/ 	.word	0x00000000
        /*0030*/ 	.short	0x0000
        /*0032*/ 	.short	0x0000
        /*0034*/ 	.byte	0x00, 0xf5, 0x21, 0x00


	//----- nvinfo : EIATTR_SPARSE_MMA_MASK
	.align		4
.L_241:
        /*0038*/ 	.byte	0x03, 0x50
        /*003a*/ 	.short	0x0000


	//----- nvinfo : EIATTR_MAXREG_COUNT
	.align		4
        /*003c*/ 	.byte	0x03, 0x1b
        /*003e*/ 	.short	0x00ff


	//----- nvinfo : EIATTR_MERCURY_ISA_VERSION
	.align		4
        /*0040*/ 	.byte	0x03, 0x5f
        /*0042*/ 	.short	0x0101


	//----- nvinfo : EIATTR_VRC_CTA_INIT_COUNT
	.align		4
        /*0044*/ 	.byte	0x02, 0x4a
	.zero		1
	.zero		1


	//----- nvinfo : EIATTR_EXIT_INSTR_OFFSETS
	.align		4
        /*0048*/ 	.byte	0x04, 0x1c
        /*004a*/ 	.short	(.L_243 - .L_242)


	//   ....[0]....
.L_242:
        /*004c*/ 	.word	0x00000060


	//   ....[1]....
        /*0050*/ 	.word	0x00000170


	//----- nvinfo : EIATTR_CRS_STACK_SIZE
	.align		4
.L_243:
        /*0054*/ 	.byte	0x04, 0x1e
        /*0056*/ 	.short	(.L_245 - .L_244)
.L_244:
        /*0058*/ 	.word	0x00000000


	//----- nvinfo : EIATTR_CBANK_PARAM_SIZE
	.align		4
.L_245:
        /*005c*/ 	.byte	0x03, 0x19
        /*005e*/ 	.short	0x0018


	//----- nvinfo : EIATTR_PARAM_CBANK
	.align		4
        /*0060*/ 	.byte	0x04, 0x0a
        /*0062*/ 	.short	(.L_247 - .L_246)
	.align		4
.L_246:
        /*0064*/ 	.word	index@(.nv.constant0._Z17mul_scalar_tensorP6TensoriS0_)
        /*0068*/ 	.short	0x0380
        /*006a*/ 	.short	0x0018


	//----- nvinfo : EIATTR_SW_WAR
	.align		4
.L_247:
        /*006c*/ 	.byte	0x04, 0x36
        /*006e*/ 	.short	(.L_249 - .L_248)
.L_248:
        /*0070*/ 	.word	0x00000008
.L_249:


//--------------------- .nv.info._Z17sub_scalar_tensorP6TensoriS0_ --------------------------
	.section	.nv.info._Z17sub_scalar_tensorP6TensoriS0_,"",@"SHT_CUDA_INFO"
	.sectionflags	@""
	.align	4


	//----- nvinfo : EIATTR_CUDA_API_VERSION
	.align		4
        /*0000*/ 	.byte	0x04, 0x37
        /*0002*/ 	.short	(.L_251 - .L_250)
.L_250:
        /*0004*/ 	.word	0x00000082


	//----- nvinfo : EIATTR_KPARAM_INFO
	.align		4
.L_251:
        /*0008*/ 	.byte	0x04, 0x17
        /*000a*/ 	.short	(.L_253 - .L_252)
.L_252:
        /*000c*/ 	.word	0x00000000
        /*0010*/ 	.short	0x0002
        /*0012*/ 	.short	0x0010
        /*0014*/ 	.byte	0x00, 0xf5, 0x21, 0x00


	//----- nvinfo : EIATTR_KPARAM_INFO
	.align		4
.L_253:
        /*0018*/ 	.byte	0x04, 0x17
        /*001a*/ 	.short	(.L_255 - .L_254)
.L_254:
        /*001c*/ 	.word	0x00000000
        /*0020*/ 	.short	0x0001
        /*0022*/ 	.short	0x0008
        /*0024*/ 	.byte	0x00, 0xf0, 0x11, 0x00


	//----- nvinfo : EIATTR_KPARAM_INFO
	.align		4
.L_255:
        /*0028*/ 	.byte	0x04, 0x17
        /*002a*/ 	.short	(.L_257 - .L_256)
.L_256:
        /*002c*/ 	.word	0x00000000
        /*0030*/ 	.short	0x0000
        /*0032*/ 	.short	0x0000
        /*0034*/ 	.byte	0x00, 0xf5, 0x21, 0x00


	//----- nvinfo : EIATTR_SPARSE_MMA_MASK
	.align		4
.L_257:
        /*0038*/ 	.byte	0x03, 0x50
        /*003a*/ 	.short	0x0000


	//----- nvinfo : EIATTR_MAXREG_COUNT
	.align		4
        /*003c*/ 	.byte	0x03, 0x1b
        /*003e*/ 	.short	0x00ff


	//----- nvinfo : EIATTR_MERCURY_ISA_VERSION
	.align		4
        /*0040*/ 	.byte	0x03, 0x5f
        /*0042*/ 	.short	0x0101


	//----- nvinfo : EIATTR_VRC_CTA_INIT_COUNT
	.align		4
        /*0044*/ 	.byte	0x02, 0x4a
	.zero		1
	.zero		1


	//----- nvinfo : EIATTR_EXIT_INSTR_OFFSETS
	.align		4
        /*0048*/ 	.byte	0x04, 0x1c
        /*004a*/ 	.short	(.L_259 - .L_258)


	//   ....[0]....
.L_258:
        /*004c*/ 	.word	0x00000060


	//   ....[1]....
        /*0050*/ 	.word	0x00000170


	//----- nvinfo : EIATTR_CRS_STACK_SIZE
	.align		4
.L_259:
        /*0054*/ 	.byte	0x04, 0x1e
        /*0056*/ 	.short	(.L_261 - .L_260)
.L_260:
        /*0058*/ 	.word	0x00000000


	//----- nvinfo : EIATTR_CBANK_PARAM_SIZE
	.align		4
.L_261:
        /*005c*/ 	.byte	0x03, 0x19
        /*005e*/ 	.short	0x0018


	//----- nvinfo : EIATTR_PARAM_CBANK
	.align		4
        /*0060*/ 	.byte	0x04, 0x0a
        /*0062*/ 	.short	(.L_263 - .L_262)
	.align		4
.L_262:
        /*0064*/ 	.word	index@(.nv.constant0._Z17sub_scalar_tensorP6TensoriS0_)
        /*0068*/ 	.short	0x0380
        /*006a*/ 	.short	0x0018


	//----- nvinfo : EIATTR_SW_WAR
	.align		4
.L_263:
        /*006c*/ 	.byte	0x04, 0x36
        /*006e*/ 	.short	(.L_265 - .L_264)
.L_264:
        /*0070*/ 	.word	0x00000008
.L_265:


//--------------------- .nv.info._Z17add_scalar_tensorP6TensoriS0_ --------------------------
	.section	.nv.info._Z17add_scalar_tensorP6TensoriS0_,"",@"SHT_CUDA_INFO"
	.sectionflags	@""
	.align	4


	//----- nvinfo : EIATTR_CUDA_API_VERSION
	.align		4
        /*0000*/ 	.byte	0x04, 0x37
        /*0002*/ 	.short	(.L_267 - .L_266)
.L_266:
        /*0004*/ 	.word	0x00000082


	//----- nvinfo : EIATTR_KPARAM_INFO
	.align		4
.L_267:
        /*0008*/ 	.byte	0x04, 0x17
        /*000a*/ 	.short	(.L_269 - .L_268)
.L_268:
        /*000c*/ 	.word	0x00000000
        /*0010*/ 	.short	0x0002
        /*0012*/ 	.short	0x0010
        /*0014*/ 	.byte	0x00, 0xf5, 0x21, 0x00


	//----- nvinfo : EIATTR_KPARAM_INFO
	.align		4
.L_269:
        /*0018*/ 	.byte	0x04, 0x17
        /*001a*/ 	.short	(.L_271 - .L_270)
.L_270:
        /*001c*/ 	.word	0x00000000
        /*0020*/ 	.short	0x0001
        /*0022*/ 	.short	0x0008
        /*0024*/ 	.byte	0x00, 0xf0, 0x11, 0x00


	//----- nvinfo : EIATTR_KPARAM_INFO
	.align		4
.L_271:
        /*0028*/ 	.byte	0x04, 0x17
        /*002a*/ 	.short	(.L_273 - .L_272)
.L_272:
        /*002c*/ 	.word	0x00000000
        /*0030*/ 	.short	0x0000
        /*0032*/ 	.short	0x0000
        /*0034*/ 	.byte	0x00, 0xf5, 0x21, 0x00


	//----- nvinfo : EIATTR_SPARSE_MMA_MASK
	.align		4
.L_273:
        /*0038*/ 	.byte	0x03, 0x50
        /*003a*/ 	.short	0x0000


	//----- nvinfo : EIATTR_MAXREG_COUNT
	.align		4
        /*003c*/ 	.byte	0x03, 0x1b
        /*003e*/ 	.short	0x00ff


	//----- nvinfo : EIATTR_MERCURY_ISA_VERSION
	.align		4
        /*0040*/ 	.byte	0x03, 0x5f
        /*0042*/ 	.short	0x0101


	//----- nvinfo : EIATTR_VRC_CTA_INIT_COUNT
	.align		4
        /*0044*/ 	.byte	0x02, 0x4a
	.zero		1
	.zero		1


	//----- nvinfo : EIATTR_EXIT_INSTR_OFFSETS
	.align		4
        /*0048*/ 	.byte	0x04, 0x1c
        /*004a*/ 	.short	(.L_275 - .L_274)


	//   ....[0]....
.L_274:
        /*004c*/ 	.word	0x00000060


	//   ....[1]....
        /*0050*/ 	.word	0x00000150


	//----- nvinfo : EIATTR_CRS_STACK_SIZE
	.align		4
.L_275:
        /*0054*/ 	.byte	0x04, 0x1e
        /*0056*/ 	.short	(.L_277 - .L_276)
.L_276:
        /*0058*/ 	.word	0x00000000


	//----- nvinfo : EIATTR_CBANK_PARAM_SIZE
	.align		4
.L_277:
        /*005c*/ 	.byte	0x03, 0x19
        /*005e*/ 	.short	0x0018


	//----- nvinfo : EIATTR_PARAM_CBANK
	.align		4
        /*0060*/ 	.byte	0x04, 0x0a
        /*0062*/ 	.short	(.L_279 - .L_278)
	.align		4
.L_278:
        /*0064*/ 	.word	index@(.nv.constant0._Z17add_scalar_tensorP6TensoriS0_)
        /*0068*/ 	.short	0x0380
        /*006a*/ 	.short	0x0018


	//----- nvinfo : EIATTR_SW_WAR
	.align		4
.L_279:
        /*006c*/ 	.byte	0x04, 0x36
        /*006e*/ 	.short	(.L_281 - .L_280)
.L_280:
        /*0070*/ 	.word	0x00000008
.L_281:


//--------------------- .nv.info._Z10div_tensorP6TensorS0_S0_ --------------------------
	.section	.nv.info._Z10div_tensorP6TensorS0_S0_,"",@"SHT_CUDA_INFO"
	.sectionflags	@""
	.align	4


	//----- nvinfo : EIATTR_CUDA_API_VERSION
	.align		4
        /*0000*/ 	.byte	0x04, 0x37
        /*0002*/ 	.short	(.L_283 - .L_282)
.L_282:
        /*0004*/ 	.word	0x00000082


	//----- nvinfo : EIATTR_KPARAM_INFO
	.align		4
.L_283:
        /*0008*/ 	.byte	0x04, 0x17
        /*000a*/ 	.short	(.L_285 - .L_284)
.L_284:
        /*000c*/ 	.word	0x00000000
        /*0010*/ 	.short	0x0002
        /*0012*/ 	.short	0x0010
        /*0014*/ 	.byte	0x00, 0xf5, 0x21, 0x00


	//----- nvinfo : EIATTR_KPARAM_INFO
	.align		4
.L_285:
        /*0018*/ 	.byte	0x04, 0x17
        /*001a*/ 	.short	(.L_287 - .L_286)
.L_286:
        /*001c*/ 	.word	0x00000000
        /*0020*/ 	.short	0x0001
        /*0022*/ 	.short	0x0008
        /*0024*/ 	.byte	0x00, 0xf5, 0x21, 0x00


	//----- nvinfo : EIATTR_KPARAM_INFO
	.align		4
.L_287:
        /*0028*/ 	.byte	0x04, 0x17
        /*002a*/ 	.short	(.L_289 - .L_288)
.L_288:
        /*002c*/ 	.word	0x00000000
        /*0030*/ 	.short	0x0000
        /*0032*/ 	.short	0x0000
        /*0034*/ 	.byte	0x00, 0xf5, 0x21, 0x00


	//----- nvinfo : EIATTR_SPARSE_MMA_MASK
	.align		4
.L_289:
        /*0038*/ 	.byte	0x03, 0x50
        /*003a*/ 	.short	0x0000


	//----- nvinfo : EIATTR_MAXREG_COUNT
	.align		4
        /*003c*/ 	.byte	0x03, 0x1b
        /*003e*/ 	.short	0x00ff


	//----- nvinfo : EIATTR_EXTERNS
	.align		4
        /*0040*/ 	.byte	0x04, 0x0f
        /*0042*/ 	.short	(.L_291 - .L_290)


	//   ....[0]....
	.align		4
.L_290:
        /*0044*/ 	.word	index@(vprintf)


	//----- nvinfo : EIATTR_MERCURY_ISA_VERSION
	.align		4
.L_291:
        /*0048*/ 	.byte	0x03, 0x5f
        /*004a*/ 	.short	0x0101


	//----- nvinfo : EIATTR_VRC_CTA_INIT_COUNT
	.align		4
        /*004c*/ 	.byte	0x02, 0x4a
	.zero		1
	.zero		1


	//----- nvinfo : EIATTR_SYSCALL_OFFSETS
	.align		4
        /*0050*/ 	.byte	0x04, 0x46
        /*0052*/ 	.short	(.L_293 - .L_292)


	//   ....[0]....
.L_292:
        /*0054*/ 	.word	0x000003a0


	//----- nvinfo : EIATTR_EXIT_INSTR_OFFSETS
	.align		4
.L_293:
        /*0058*/ 	.byte	0x04, 0x1c
        /*005a*/ 	.short	(.L_295 - .L_294)


	//   ....[0]....
.L_294:
        /*005c*/ 	.word	0x000000a0


	//   ....[1]....
        /*0060*/ 	.word	0x00000320


	//   ....[2]....
        /*0064*/ 	.word	0x000003b0


	//----- nvinfo : EIATTR_CRS_STACK_SIZE
	.align		4
.L_295:
        /*0068*/ 	.byte	0x04, 0x1e
        /*006a*/ 	.short	(.L_297 - .L_296)
.L_296:
        /*006c*/ 	.word	0x00000000


	//----- nvinfo : EIATTR_CBANK_PARAM_SIZE
	.align		4
.L_297:
        /*0070*/ 	.byte	0x03, 0x19
        /*0072*/ 	.short	0x0018


	//----- nvinfo : EIATTR_PARAM_CBANK
	.align		4
        /*0074*/ 	.byte	0x04, 0x0a
        /*0076*/ 	.short	(.L_299 - .L_298)
	.align		4
.L_298:
        /*0078*/ 	.word	index@(.nv.constant0._Z10div_tensorP6TensorS0_S0_)
        /*007c*/ 	.short	0x0380
        /*007e*/ 	.short	0x0018


	//----- nvinfo : EIATTR_SW_WAR
	.align		4
.L_299:
        /*0080*/ 	.byte	0x04, 0x36
        /*0082*/ 	.short	(.L_301 - .L_300)
.L_300:
        /*0084*/ 	.word	0x00000008
.L_301:


//--------------------- .nv.info._Z10mul_tensorP6TensorS0_S0_ --------------------------
	.section	.nv.info._Z10mul_tensorP6TensorS0_S0_,"",@"SHT_CUDA_INFO"
	.sectionflags	@""
	.align	4


	//----- nvinfo : EIATTR_CUDA_API_VERSION
	.align		4
        /*0000*/ 	.byte	0x04, 0x37
        /*0002*/ 	.short	(.L_303 - .L_302)
.L_302:
        /*0004*/ 	.word	0x00000082


	//----- nvinfo : EIATTR_KPARAM_INFO
	.align		4
.L_303:
        /*0008*/ 	.byte	0x04, 0x17
        /*000a*/ 	.short	(.L_305 - .L_304)
.L_304:
        /*000c*/ 	.word	0x00000000
        /*0010*/ 	.short	0x0002
        /*0012*/ 	.short	0x0010
        /*0014*/ 	.byte	0x00, 0xf5, 0x21, 0x00


	//----- nvinfo : EIATTR_KPARAM_INFO
	.align		4
.L_305:
        /*0018*/ 	.byte	0x04, 0x17
        /*001a*/ 	.short	(.L_307 - .L_306)
.L_306:
        /*001c*/ 	.word	0x00000000
        /*0020*/ 	.short	0x0001
        /*0022*/ 	.short	0x0008
        /*0024*/ 	.byte	0x00, 0xf5, 0x21, 0x00


	//----- nvinfo : EIATTR_KPARAM_INFO
	.align		4
.L_307:
        /*0028*/ 	.byte	0x04, 0x17
        /*002a*/ 	.short	(.L_309 - .L_308)
.L_308:
        /*002c*/ 	.word	0x00000000
        /*0030*/ 	.short	0x0000
        /*0032*/ 	.short	0x0000
        /*0034*/ 	.byte	0x00, 0xf5, 0x21, 0x00


	//----- nvinfo : EIATTR_SPARSE_MMA_MASK
	.align		4
.L_309:
        /*0038*/ 	.byte	0x03, 0x50
        /*003a*/ 	.short	0x0000


	//----- nvinfo : EIATTR_MAXREG_COUNT
	.align		4
        /*003c*/ 	.byte	0x03, 0x1b
        /*003e*/ 	.short	0x00ff


	//----- nvinfo : EIATTR_EXTERNS
	.align		4
        /*0040*/ 	.byte	0x04, 0x0f
        /*0042*/ 	.short	(.L_311 - .L_310)


	//   ....[0]....
	.align		4
.L_310:
        /*0044*/ 	.word	index@(vprintf)


	//----- nvinfo : EIATTR_MERCURY_ISA_VERSION
	.align		4
.L_311:
        /*0048*/ 	.byte	0x03, 0x5f
        /*004a*/ 	.short	0x0101


	//----- nvinfo : EIATTR_VRC_CTA_INIT_COUNT
	.align		4
        /*004c*/ 	.byte	0x02, 0x4a
	.zero		1
	.zero		1


	//----- nvinfo : EIATTR_SYSCALL_OFFSETS
	.align		4
        /*0050*/ 	.byte	0x04, 0x46
        /*0052*/ 	.short	(.L_313 - .L_312)


	//   ....[0]....
.L_312:
        /*0054*/ 	.word	0x00000250


	//----- nvinfo : EIATTR_EXIT_INSTR_OFFSETS
	.align		4
.L_313:
        /*0058*/ 	.byte	0x04, 0x1c
        /*005a*/ 	.short	(.L_315 - .L_314)


	//   ....[0]....
.L_314:
        /*005c*/ 	.word	0x000000a0


	//   ....[1]....
        /*0060*/ 	.word	0x000001d0


	//   ....[2]....
        /*0064*/ 	.word	0x00000260


	//----- nvinfo : EIATTR_CRS_STACK_SIZE
	.align		4
.L_315:
        /*0068*/ 	.byte	0x04, 0x1e
        /*006a*/ 	.short	(.L_317 - .L_316)
.L_316:
        /*006c*/ 	.word	0x00000000


	//----- nvinfo : EIATTR_CBANK_PARAM_SIZE
	.align		4
.L_317:
        /*0070*/ 	.byte	0x03, 0x19
        /*0072*/ 	.short	0x0018


	//----- nvinfo : EIATTR_PARAM_CBANK
	.align		4
        /*0074*/ 	.byte	0x04, 0x0a
        /*0076*/ 	.short	(.L_319 - .L_318)
	.align		4
.L_318:
        /*0078*/ 	.word	index@(.nv.constant0._Z10mul_tensorP6TensorS0_S0_)
        /*007c*/ 	.short	0x0380
        /*007e*/ 	.short	0x0018


	//----- nvinfo : EIATTR_SW_WAR
	.align		4
.L_319:
        /*0080*/ 	.byte	0x04, 0x36
        /*0082*/ 	.short	(.L_321 - .L_320)
.L_320:
        /*0084*/ 	.word	0x00000008
.L_321:


//--------------------- .nv.info._Z10sub_tensorP6TensorS0_S0_ --------------------------
	.section	.nv.info._Z10sub_tensorP6TensorS0_S0_,"",@"SHT_CUDA_INFO"
	.sectionflags	@""
	.align	4


	//----- nvinfo : EIATTR_CUDA_API_VERSION
	.align		4
        /*0000*/ 	.byte	0x04, 0x37
        /*0002*/ 	.short	(.L_323 - .L_322)
.L_322:
        /*0004*/ 	.word	0x00000082


	//----- nvinfo : EIATTR_KPARAM_INFO
	.align		4
.L_323:
        /*0008*/ 	.byte	0x04, 0x17
        /*000a*/ 	.short	(.L_325 - .L_324)
.L_324:
        /*000c*/ 	.word	0x00000000
        /*0010*/ 	.short	0x0002
        /*0012*/ 	.short	0x0010
        /*0014*/ 	.byte	0x00, 0xf5, 0x21, 0x00


	//----- nvinfo : EIATTR_KPARAM_INFO
	.align		4
.L_325:
        /*0018*/ 	.byte	0x04, 0x17
        /*001a*/ 	.short	(.L_327 - .L_326)
.L_326:
        /*001c*/ 	.word	0x00000000
        /*0020*/ 	.short	0x0001
        /*0022*/ 	.short	0x0008
        /*0024*/ 	.byte	0x00, 0xf5, 0x21, 0x00


	//----- nvinfo : EIATTR_KPARAM_INFO
	.align		4
.L_327:
        /*0028*/ 	.byte	0x04, 0x17
        /*002a*/ 	.short	(.L_329 - .L_328)
.L_328:
        /*002c*/ 	.word	0x00000000
        /*0030*/ 	.short	0x0000
        /*0032*/ 	.short	0x0000
        /*0034*/ 	.byte	0x00, 0xf5, 0x21, 0x00


	//----- nvinfo : EIATTR_SPARSE_MMA_MASK
	.align		4
.L_329:
        /*0038*/ 	.byte	0x03, 0x50
        /*003a*/ 	.short	0x0000


	//----- nvinfo : EIATTR_MAXREG_COUNT
	.align		4
        /*003c*/ 	.byte	0x03, 0x1b
        /*003e*/ 	.short	0x00ff


	//----- nvinfo : EIATTR_EXTERNS
	.align		4
        /*0040*/ 	.byte	0x04, 0x0f
        /*0042*/ 	.short	(.L_331 - .L_330)


	//   ....[0]....
	.align		4
.L_330:
        /*0044*/ 	.word	index@(vprintf)


	//----- nvinfo : EIATTR_MERCURY_ISA_VERSION
	.align		4
.L_331:
        /*0048*/ 	.byte	0x03, 0x5f
        /*004a*/ 	.short	0x0101


	//----- nvinfo : EIATTR_VRC_CTA_INIT_COUNT
	.align		4
        /*004c*/ 	.byte	0x02, 0x4a
	.zero		1
	.zero		1


	//----- nvinfo : EIATTR_SYSCALL_OFFSETS
	.align		4
        /*0050*/ 	.byte	0x04, 0x46
        /*0052*/ 	.short	(.L_333 - .L_332)


	//   ....[0]....
.L_332:
        /*0054*/ 	.word	0x00000250


	//----- nvinfo : EIATTR_EXIT_INSTR_OFFSETS
	.align		4
.L_333:
        /*0058*/ 	.byte	0x04, 0x1c
        /*005a*/ 	.short	(.L_335 - .L_334)


	//   ....[0]....
.L_334:
        /*005c*/ 	.word	0x000000a0


	//   ....[1]....
        /*0060*/ 	.word	0x000001d0


	//   ....[2]....
        /*0064*/ 	.word	0x00000260


	//----- nvinfo : EIATTR_CRS_STACK_SIZE
	.align		4
.L_335:
        /*0068*/ 	.byte	0x04, 0x1e
        /*006a*/ 	.short	(.L_337 - .L_336)
.L_336:
        /*006c*/ 	.word	0x00000000


	//----- nvinfo : EIATTR_CBANK_PARAM_SIZE
	.align		4
.L_337:
        /*0070*/ 	.byte	0x03, 0x19
        /*0072*/ 	.short	0x0018


	//----- nvinfo : EIATTR_PARAM_CBANK
	.align		4
        /*0074*/ 	.byte	0x04, 0x0a
        /*0076*/ 	.short	(.L_339 - .L_338)
	.align		4
.L_338:
        /*0078*/ 	.word	index@(.nv.constant0._Z10sub_tensorP6TensorS0_S0_)
        /*007c*/ 	.short	0x0380
        /*007e*/ 	.short	0x0018


	//----- nvinfo : EIATTR_SW_WAR
	.align		4
.L_339:
        /*0080*/ 	.byte	0x04, 0x36
        /*0082*/ 	.short	(.L_341 - .L_340)
.L_340:
        /*0084*/ 	.word	0x00000008
.L_341:


//--------------------- .nv.info._Z10add_tensorP6TensorS0_S0_ --------------------------
	.section	.nv.info._Z10add_tensorP6TensorS0_S0_,"",@"SHT_CUDA_INFO"
	.sectionflags	@""
	.align	4


	//----- nvinfo : EIATTR_CUDA_API_VERSION
	.align		4
        /*0000*/ 	.byte	0x04, 0x37
        /*0002*/ 	.short	(.L_343 - .L_342)
.L_342:
        /*0004*/ 	.word	0x00000082


	//----- nvinfo : EIATTR_KPARAM_INFO
	.align		4
.L_343:
        /*0008*/ 	.byte	0x04, 0x17
        /*000a*/ 	.short	(.L_345 - .L_344)
.L_344:
        /*000c*/ 	.word	0x00000000
        /*0010*/ 	.short	0x0002
        /*0012*/ 	.short	0x0010
        /*0014*/ 	.byte	0x00, 0xf5, 0x21, 0x00


	//----- nvinfo : EIATTR_KPARAM_INFO
	.align		4
.L_345:
        /*0018*/ 	.byte	0x04, 0x17
        /*001a*/ 	.short	(.L_347 - .L_346)
.L_346:
        /*001c*/ 	.word	0x00000000
        /*0020*/ 	.short	0x0001
        /*0022*/ 	.short	0x0008
        /*0024*/ 	.byte	0x00, 0xf5, 0x21, 0x00


	//----- nvinfo : EIATTR_KPARAM_INFO
	.align		4
.L_347:
        /*0028*/ 	.byte	0x04, 0x17
        /*002a*/ 	.short	(.L_349 - .L_348)
.L_348:
        /*002c*/ 	.word	0x00000000
        /*0030*/ 	.short	0x0000
        /*0032*/ 	.short	0x0000
        /*0034*/ 	.byte	0x00, 0xf5, 0x21, 0x00


	//----- nvinfo : EIATTR_SPARSE_MMA_MASK
	.align		4
.L_349:
        /*0038*/ 	.byte	0x03, 0x50
        /*003a*/ 	.short	0x0000


	//----- nvinfo : EIATTR_MAXREG_COUNT
	.align		4
        /*003c*/ 	.byte	0x03, 0x1b
        /*003e*/ 	.short	0x00ff


	//----- nvinfo : EIATTR_EXTERNS
	.align		4
        /*0040*/ 	.byte	0x04, 0x0f
        /*0042*/ 	.short	(.L_351 - .L_350)


	//   ....[0]....
	.align		4
.L_350:
        /*0044*/ 	.word	index@(vprintf)


	//----- nvinfo : EIATTR_MERCURY_ISA_VERSION
	.align		4
.L_351:
        /*0048*/ 	.byte	0x03, 0x5f
        /*004a*/ 	.short	0x0101


	//----- nvinfo : EIATTR_VRC_CTA_INIT_COUNT
	.align		4
        /*004c*/ 	.byte	0x02, 0x4a
	.zero		1
	.zero		1


	//----- nvinfo : EIATTR_SYSCALL_OFFSETS
	.align		4
        /*0050*/ 	.byte	0x04, 0x46
        /*0052*/ 	.short	(.L_353 - .L_352)


	//   ....[0]....
.L_352:
        /*0054*/ 	.word	0x00000230


	//----- nvinfo : EIATTR_EXIT_INSTR_OFFSETS
	.align		4
.L_353:
        /*0058*/ 	.byte	0x04, 0x1c
        /*005a*/ 	.short	(.L_355 - .L_354)


	//   ....[0]....
.L_354:
        /*005c*/ 	.word	0x000000a0


	//   ....[1]....
        /*0060*/ 	.word	0x000001b0


	//   ....[2]....
        /*0064*/ 	.word	0x00000240


	//----- nvinfo : EIATTR_CRS_STACK_SIZE
	.align		4
.L_355:
        /*0068*/ 	.byte	0x04, 0x1e
        /*006a*/ 	.short	(.L_357 - .L_356)
.L_356:
        /*006c*/ 	.word	0x00000000


	//----- nvinfo : EIATTR_CBANK_PARAM_SIZE
	.align		4
.L_357:
        /*0070*/ 	.byte	0x03, 0x19
        /*0072*/ 	.short	0x0018


	//----- nvinfo : EIATTR_PARAM_CBANK
	.align		4
        /*0074*/ 	.byte	0x04, 0x0a
        /*0076*/ 	.short	(.L_359 - .L_358)
	.align		4
.L_358:
        /*0078*/ 	.word	index@(.nv.constant0._Z10add_tensorP6TensorS0_S0_)
        /*007c*/ 	.short	0x0380
        /*007e*/ 	.short	0x0018


	//----- nvinfo : EIATTR_SW_WAR
	.align		4
.L_359:
        /*0080*/ 	.byte	0x04, 0x36
        /*0082*/ 	.short	(.L_361 - .L_360)
.L_360:
        /*0084*/ 	.word	0x00000008
.L_361:


//--------------------- .nv.info._Z11fill_tensorP6Tensori --------------------------
	.section	.nv.info._Z11fill_tensorP6Tensori,"",@"SHT_CUDA_INFO"
	.sectionflags	@""
	.align	4


	//----- nvinfo : EIATTR_CUDA_API_VERSION
	.align		4
        /*0000*/ 	.byte	0x04, 0x37
        /*0002*/ 	.short	(.L_363 - .L_362)
.L_362:
        /*0004*/ 	.word	0x00000082


	//----- nvinfo : EIATTR_KPARAM_INFO
	.align		4
.L_363:
        /*0008*/ 	.byte	0x04, 0x17
        /*000a*/ 	.short	(.L_365 - .L_364)
.L_364:
        /*000c*/ 	.word	0x00000000
        /*0010*/ 	.short	0x0001
        /*0012*/ 	.short	0x0008
        /*0014*/ 	.byte	0x00, 0xf0, 0x11, 0x00


	//----- nvinfo : EIATTR_KPARAM_INFO
	.align		4
.L_365:
        /*0018*/ 	.byte	0x04, 0x17
        /*001a*/ 	.short	(.L_367 - .L_366)
.L_366:
        /*001c*/ 	.word	0x00000000
        /*0020*/ 	.short	0x0000
        /*0022*/ 	.short	0x0000
        /*0024*/ 	.byte	0x00, 0xf5, 0x21, 0x00


	//----- nvinfo : EIATTR_SPARSE_MMA_MASK
	.align		4
.L_367:
        /*0028*/ 	.byte	0x03, 0x50
        /*002a*/ 	.short	0x0000


	//----- nvinfo : EIATTR_MAXREG_COUNT
	.align		4
        /*002c*/ 	.byte	0x03, 0x1b
        /*002e*/ 	.short	0x00ff


	//----- nvinfo : EIATTR_MERCURY_ISA_VERSION
	.align		4
        /*0030*/ 	.byte	0x03, 0x5f
        /*0032*/ 	.short	0x0101


	//----- nvinfo : EIATTR_VRC_CTA_INIT_COUNT
	.align		4
        /*0034*/ 	.byte	0x02, 0x4a
	.zero		1
	.zero		1


	//----- nvinfo : EIATTR_EXIT_INSTR_OFFSETS
	.align		4
        /*0038*/ 	.byte	0x04, 0x1c
        /*003a*/ 	.short	(.L_369 - .L_368)


	//   ....[0]....
.L_368:
        /*003c*/ 	.word	0x00000060


	//   ....[1]....
        /*0040*/ 	.word	0x00000100


	//----- nvinfo : EIATTR_CRS_STACK_SIZE
	.align		4
.L_369:
        /*0044*/ 	.byte	0x04, 0x1e
        /*0046*/ 	.short	(.L_371 - .L_370)
.L_370:
        /*0048*/ 	.word	0x00000000


	//----- nvinfo : EIATTR_CBANK_PARAM_SIZE
	.align		4
.L_371:
        /*004c*/ 	.byte	0x03, 0x19
        /*004e*/ 	.short	0x000c


	//----- nvinfo : EIATTR_PARAM_CBANK
	.align		4
        /*0050*/ 	.byte	0x04, 0x0a
        /*0052*/ 	.short	(.L_373 - .L_372)
	.align		4
.L_372:
        /*0054*/ 	.word	index@(.nv.constant0._Z11fill_tensorP6Tensori)
        /*0058*/ 	.short	0x0380
        /*005a*/ 	.short	0x000c


	//----- nvinfo : EIATTR_SW_WAR
	.align		4
.L_373:
        /*005c*/ 	.byte	0x04, 0x36
        /*005e*/ 	.short	(.L_375 - .L_374)
.L_374:
        /*0060*/ 	.word	0x00000008
.L_375:


//--------------------- .nv.info._Z12print_tensorP6Tensor --------------------------
	.section	.nv.info._Z12print_tensorP6Tensor,"",@"SHT_CUDA_INFO"
	.sectionflags	@""
	.align	4


	//----- nvinfo : EIATTR_CUDA_API_VERSION
	.align		4
        /*0000*/ 	.byte	0x04, 0x37
        /*0002*/ 	.short	(.L_377 - .L_376)
.L_376:
        /*0004*/ 	.word	0x00000082


	//----- nvinfo : EIATTR_KPARAM_INFO
	.align		4
.L_377:
        /*0008*/ 	.byte	0x04, 0x17
        /*000a*/ 	.short	(.L_379 - .L_378)
.L_378:
        /*000c*/ 	.word	0x00000000
        /*0010*/ 	.short	0x0000
        /*0012*/ 	.short	0x0000
        /*0014*/ 	.byte	0x00, 0xf5, 0x21, 0x00


	//----- nvinfo : EIATTR_SPARSE_MMA_MASK
	.align		4
.L_379:
        /*0018*/ 	.byte	0x03, 0x50
        /*001a*/ 	.short	0x0000


	//----- nvinfo : EIATTR_MAXREG_COUNT
	.align		4
        /*001c*/ 	.byte	0x03, 0x1b
        /*001e*/ 	.short	0x00ff


	//----- nvinfo : EIATTR_EXTERNS
	.align		4
        /*0020*/ 	.byte	0x04, 0x0f
        /*0022*/ 	.short	(.L_381 - .L_380)


	//   ....[0]....
	.align		4
.L_380:
        /*0024*/ 	.word	index@(vprintf)


	//----- nvinfo : EIATTR_MERCURY_ISA_VERSION
	.align		4
.L_381:
        /*0028*/ 	.byte	0x03, 0x5f
        /*002a*/ 	.short	0x0101


	//----- nvinfo : EIATTR_VRC_CTA_INIT_COUNT
	.align		4
        /*002c*/ 	.byte	0x02, 0x4a
	.zero		1
	.zero		1


	//----- nvinfo : EIATTR_SYSCALL_OFFSETS
	.align		4
        /*0030*/ 	.byte	0x04, 0x46
        /*0032*/ 	.short	(.L_383 - .L_382)


	//   ....[0]....
.L_382:
        /*0034*/ 	.word	0x000001b0


	//   ....[1]....
        /*0038*/ 	.word	0x00000290


	//----- nvinfo : EIATTR_EXIT_INSTR_OFFSETS
	.align		4
.L_383:
        /*003c*/ 	.byte	0x04, 0x1c
        /*003e*/ 	.short	(.L_385 - .L_384)


	//   ....[0]....
.L_384:
        /*0040*/ 	.word	0x000002a0


	//----- nvinfo : EIATTR_CRS_STACK_SIZE
	.align		4
.L_385:
        /*0044*/ 	.byte	0x04, 0x1e
        /*0046*/ 	.short	(.L_387 - .L_386)
.L_386:
        /*0048*/ 	.word	0x00000000


	//----- nvinfo : EIATTR_CBANK_PARAM_SIZE
	.align		4
.L_387:
        /*004c*/ 	.byte	0x03, 0x19
        /*004e*/ 	.short	0x0008


	//----- nvinfo : EIATTR_PARAM_CBANK
	.align		4
        /*0050*/ 	.byte	0x04, 0x0a
        /*0052*/ 	.short	(.L_389 - .L_388)
	.align		4
.L_388:
        /*0054*/ 	.word	index@(.nv.constant0._Z12print_tensorP6Tensor)
        /*0058*/ 	.short	0x0380
        /*005a*/ 	.short	0x0008


	//----- nvinfo : EIATTR_SW_WAR
	.align		4
.L_389:
        /*005c*/ 	.byte	0x04, 0x36
        /*005e*/ 	.short	(.L_391 - .L_390)
.L_390:
        /*0060*/ 	.word	0x00000008
.L_391:


//--------------------- .nv.info._Z10set_tensorP6Tensoris --------------------------
	.section	.nv.info._Z10set_tensorP6Tensoris,"",@"SHT_CUDA_INFO"
	.sectionflags	@""
	.align	4


	//----- nvinfo : EIATTR_CUDA_API_VERSION
	.align		4
        /*0000*/ 	.byte	0x04, 0x37
        /*0002*/ 	.short	(.L_393 - .L_392)
.L_392:
        /*0004*/ 	.word	0x00000082


	//----- nvinfo : EIATTR_KPARAM_INFO
	.align		4
.L_393:
        /*0008*/ 	.byte	0x04, 0x17
        /*000a*/ 	.short	(.L_395 - .L_394)
.L_394:
        /*000c*/ 	.word	0x00000000
        /*0010*/ 	.short	0x0002
        /*0012*/ 	.short	0x000c
        /*0014*/ 	.byte	0x00, 0xf0, 0x09, 0x00


	//----- nvinfo : EIATTR_KPARAM_INFO
	.align		4
.L_395:
        /*0018*/ 	.byte	0x04, 0x17
        /*001a*/ 	.short	(.L_397 - .L_396)
.L_396:
        /*001c*/ 	.word	0x00000000
        /*0020*/ 	.short	0x0001
        /*0022*/ 	.short	0x0008
        /*0024*/ 	.byte	0x00, 0xf0, 0x11, 0x00


	//----- nvinfo : EIATTR_KPARAM_INFO
	.align		4
.L_397:
        /*0028*/ 	.byte	0x04, 0x17
        /*002a*/ 	.short	(.L_399 - .L_398)
.L_398:
        /*002c*/ 	.word	0x00000000
        /*0030*/ 	.short	0x0000
        /*0032*/ 	.short	0x0000
        /*0034*/ 	.byte	0x00, 0xf5, 0x21, 0x00


	//----- nvinfo : EIATTR_SPARSE_MMA_MASK
	.align		4
.L_399:
        /*0038*/ 	.byte	0x03, 0x50
        /*003a*/ 	.short	0x0000


	//----- nvinfo : EIATTR_MAXREG_COUNT
	.align		4
        /*003c*/ 	.byte	0x03, 0x1b
        /*003e*/ 	.short	0x00ff


	//----- nvinfo : EIATTR_EXTERNS
	.align		4
        /*0040*/ 	.byte	0x04, 0x0f
        /*0042*/ 	.short	(.L_401 - .L_400)


	//   ....[0]....
	.align		4
.L_400:
        /*0044*/ 	.word	index@(vprintf)


	//----- nvinfo : EIATTR_MERCURY_ISA_VERSION
	.align		4
.L_401:
        /*0048*/ 	.byte	0x03, 0x5f
        /*004a*/ 	.short	0x0101


	//----- nvinfo : EIATTR_VRC_CTA_INIT_COUNT
	.align		4
        /*004c*/ 	.byte	0x02, 0x4a
	.zero		1
	.zero		1


	//----- nvinfo : EIATTR_SYSCALL_OFFSETS
	.align		4
        /*0050*/ 	.byte	0x04, 0x46
        /*0052*/ 	.short	(.L_403 - .L_402)


	//   ....[0]....
.L_402:
        /*0054*/ 	.word	0x000000e0


	//----- nvinfo : EIATTR_EXIT_INSTR_OFFSETS
	.align		4
.L_403:
        /*0058*/ 	.byte	0x04, 0x1c
        /*005a*/ 	.short	(.L_405 - .L_404)


	//   ....[0]....
.L_404:
        /*005c*/ 	.word	0x000000f0


	//   ....[1]....
        /*0060*/ 	.word	0x00000140


	//----- nvinfo : EIATTR_CBANK_PARAM_SIZE
	.align		4
.L_405:
        /*0064*/ 	.byte	0x03, 0x19
        /*0066*/ 	.short	0x000e


	//----- nvinfo : EIATTR_PARAM_CBANK
	.align		4
        /*0068*/ 	.byte	0x04, 0x0a
        /*006a*/ 	.short	(.L_407 - .L_406)
	.align		4
.L_406:
        /*006c*/ 	.word	index@(.nv.constant0._Z10set_tensorP6Tensoris)
        /*0070*/ 	.short	0x0380
        /*0072*/ 	.short	0x000e


	//----- nvinfo : EIATTR_SW_WAR
	.align		4
.L_407:
        /*0074*/ 	.byte	0x04, 0x36
        /*0076*/ 	.short	(.L_409 - .L_408)
.L_408:
        /*0078*/ 	.word	0x00000008
.L_409:


//--------------------- .nv.info._Z18vector_sort_tensorP6TensorS0_S0_ --------------------------
	.section	.nv.info._Z18vector_sort_tensorP6TensorS0_S0_,"",@"SHT_CUDA_INFO"
	.sectionflags	@""
	.align	4


	//----- nvinfo : EIATTR_CUDA_API_VERSION
	.align		4
        /*0000*/ 	.byte	0x04, 0x37
        /*0002*/ 	.short	(.L_411 - .L_410)
.L_410:
        /*0004*/ 	.word	0x00000082


	//----- nvinfo : EIATTR_KPARAM_INFO
	.align		4
.L_411:
        /*0008*/ 	.byte	0x04, 0x17
        /*000a*/ 	.short	(.L_413 - .L_412)
.L_412:
        /*000c*/ 	.word	0x00000000
        /*0010*/ 	.short	0x0002
        /*0012*/ 	.short	0x0010
        /*0014*/ 	.byte	0x00, 0xf5, 0x21, 0x00


	//----- nvinfo : EIATTR_KPARAM_INFO
	.align		4
.L_413:
        /*0018*/ 	.byte	0x04, 0x17
        /*001a*/ 	.short	(.L_415 - .L_414)
.L_414:
        /*001c*/ 	.word	0x00000000
        /*0020*/ 	.short	0x0001
        /*0022*/ 	.short	0x0008
        /*0024*/ 	.byte	0x00, 0xf5, 0x21, 0x00


	//----- nvinfo : EIATTR_KPARAM_INFO
	.align		4
.L_415:
        /*0028*/ 	.byte	0x04, 0x17
        /*002a*/ 	.short	(.L_417 - .L_416)
.L_416:
        /*002c*/ 	.word	0x00000000
        /*0030*/ 	.short	0x0000
        /*0032*/ 	.short	0x0000
        /*0034*/ 	.byte	0x00, 0xf5, 0x21, 0x00


	//----- nvinfo : EIATTR_SPARSE_MMA_MASK
	.align		4
.L_417:
        /*0038*/ 	.byte	0x03, 0x50
        /*003a*/ 	.short	0x0000


	//----- nvinfo : EIATTR_MAXREG_COUNT
	.align		4
        /*003c*/ 	.byte	0x03, 0x1b
        /*003e*/ 	.short	0x00ff


	//----- nvinfo : EIATTR_EXTERNS
	.align		4
        /*0040*/ 	.byte	0x04, 0x0f
        /*0042*/ 	.short	(.L_419 - .L_418)


	//   ....[0]....
	.align		4
.L_418:
        /*0044*/ 	.word	index@(vprintf)


	//----- nvinfo : EIATTR_MERCURY_ISA_VERSION
	.align		4
.L_419:
        /*0048*/ 	.byte	0x03, 0x5f
        /*004a*/ 	.short	0x0101


	//----- nvinfo : EIATTR_VRC_CTA_INIT_COUNT
	.align		4
        /*004c*/ 	.byte	0x02, 0x4a
	.zero		1
	.zero		1


	//----- nvinfo : EIATTR_SYSCALL_OFFSETS
	.align		4
        /*0050*/ 	.byte	0x04, 0x46
        /*0052*/ 	.short	(.L_421 - .L_420)


	//   ....[0]....
.L_420:
        /*0054*/ 	.word	0x00000130


	//----- nvinfo : EIATTR_EXIT_INSTR_OFFSETS
	.align		4
.L_421:
        /*0058*/ 	.byte	0x04, 0x1c
        /*005a*/ 	.short	(.L_423 - .L_422)


	//   ....[0]....
.L_422:
        /*005c*/ 	.word	0x00000140


	//   ....[1]....
        /*0060*/ 	.word	0x00000170


	//   ....[2]....
        /*0064*/ 	.word	0x00000260


	//----- nvinfo : EIATTR_CRS_STACK_SIZE
	.align		4
.L_423:
        /*0068*/ 	.byte	0x04, 0x1e
        /*006a*/ 	.short	(.L_425 - .L_424)
.L_424:
        /*006c*/ 	.word	0x00000000


	//----- nvinfo : EIATTR_CBANK_PARAM_SIZE
	.align		4
.L_425:
        /*0070*/ 	.byte	0x03, 0x19
        /*0072*/ 	.short	0x0018


	//----- nvinfo : EIATTR_PARAM_CBANK
	.align		4
        /*0074*/ 	.byte	0x04, 0x0a
        /*0076*/ 	.short	(.L_427 - .L_426)
	.align		4
.L_426:
        /*0078*/ 	.word	index@(.nv.constant0._Z18vector_sort_tensorP6TensorS0_S0_)
        /*007c*/ 	.short	0x0380
        /*007e*/ 	.short	0x0018


	//----- nvinfo : EIATTR_SW_WAR
	.align		4
.L_427:
        /*0080*/ 	.byte	0x04, 0x36
        /*0082*/ 	.short	(.L_429 - .L_428)
.L_428:
        /*0084*/ 	.word	0x00000008
.L_429:


//--------------------- .nv.callgraph             --------------------------
	.section	.nv.callgraph,"",@"SHT_CUDA_CALLGRAPH"
	.align	4
	.sectionentsize	8
	.align		4
        /*0000*/ 	.word	0x00000000
	.align		4
        /*0004*/ 	.word	0xffffffff
	.align		4
        /*0008*/ 	.word	index@(_Z10div_tensorP6TensorS0_S0_)
	.align		4
        /*000c*/ 	.word	index@(vprintf)
	.align		4
        /*0010*/ 	.word	index@(_Z10mul_tensorP6TensorS0_S0_)
	.align		4
        /*0014*/ 	.word	index@(vprintf)
	.align		4
        /*0018*/ 	.word	index@(_Z10sub_tensorP6TensorS0_S0_)
	.align		4
        /*001c*/ 	.word	index@(vprintf)
	.align		4
        /*0020*/ 	.word	index@(_Z10add_tensorP6TensorS0_S0_)
	.align		4
        /*0024*/ 	.word	index@(vprintf)
	.align		4
        /*0028*/ 	.word	index@(_Z12print_tensorP6Tensor)
	.align		4
        /*002c*/ 	.word	index@(vprintf)
	.align		4
        /*0030*/ 	.word	index@(_Z10set_tensorP6Tensoris)
	.align		4
        /*0034*/ 	.word	index@(vprintf)
	.align		4
        /*0038*/ 	.word	index@(_Z18vector_sort_tensorP6TensorS0_S0_)
	.align		4
        /*003c*/ 	.word	index@(vprintf)
	.align		4
        /*0040*/ 	.word	0x00000000
	.align		4
        /*0044*/ 	.word	0xfffffffe
	.align		4
        /*0048*/ 	.word	0x00000000
	.align		4
        /*004c*/ 	.word	0xfffffffd
	.align		4
        /*0050*/ 	.word	0x00000000
	.align		4
        /*0054*/ 	.word	0xfffffffc


//--------------------- .nv.constant4             --------------------------
	.section	.nv.constant4,"a",@progbits
	.align	8
	.align		8
.nv.constant4:
        /*0000*/ 	.dword	$str
	.align		8
        /*0008*/ 	.dword	$str$1
	.align		8
        /*0010*/ 	.dword	$str$2
	.align		8
        /*0018*/ 	.dword	$str$3
	.align		8
        /*0020*/ 	.dword	vprintf


//--------------------- .text._Z11gate_tensorP6TensorS0_S0_ --------------------------
	.section	.text._Z11gate_tensorP6TensorS0_S0_,"ax",@progbits
	.align	128
        .global         _Z11gate_tensorP6TensorS0_S0_
        .type           _Z11gate_tensorP6TensorS0_S0_,@function
        .size           _Z11gate_tensorP6TensorS0_S0_,(.L_x_62 - _Z11gate_tensorP6TensorS0_S0_)
        .other          _Z11gate_tensorP6TensorS0_S0_,@"STO_CUDA_ENTRY STV_DEFAULT"
_Z11gate_tensorP6TensorS0_S0_:
.text._Z11gate_tensorP6TensorS0_S0_:
[----:B------:R-:W-:Y:S08]  /*0000*/  LDC R1, c[0x0][0x37c] ;  /* 0x0000df00ff017b82 */ /* 0x000ff00000000800 */
[----:B------:R-:W0:Y:S01]  /*0010*/  LDC.64 R2, c[0x0][0x380] ;  /* 0x0000e000ff027b82 */ /* 0x000e220000000a00 */
[----:B------:R-:W0:Y:S02]  /*0020*/  LDCU.64 UR4, c[0x0][0x358] ;  /* 0x00006b00ff0477ac */ /* 0x000e240008000a00 */
[----:B0-----:R-:W2:Y:S01]  /*0030*/  LDG.E R0, desc[UR4][R2.64] ;  /* 0x0000000402007981 */ /* 0x001ea2000c1e1900 */
[----:B------:R-:W2:Y:S02]  /*0040*/  S2R R13, SR_TID.X ;  /* 0x00000000000d7919 */ /* 0x000ea40000002100 */
[----:B--2---:R-:W-:-:S13]  /*0050*/  ISETP.GE.AND P0, PT, R13, R0, PT ;  /* 0x000000000d00720c */ /* 0x004fda0003f06270 */
[----:B------:R-:W-:Y:S05]  /*0060*/  @P0 EXIT ;  /* 0x000000000000094d */ /* 0x000fea0003800000 */
[----:B------:R-:W0:Y:S01]  /*0070*/  LDC.64 R2, c[0x0][0x388] ;  /* 0x0000e200ff027b82 */ /* 0x000e220000000a00 */
[----:B------:R-:W1:Y:S02]  /*0080*/  LDCU UR6, c[0x0][0x360] ;  /* 0x00006c00ff0677ac */ /* 0x000e640008000800 */
.L_x_2:
[----:B0-----:R-:W2:Y:S02]  /*0090*/  LDG.E.64 R4, desc[UR4][R2.64+0x8] ;  /* 0x0000080402047981 */ /* 0x001ea4000c1e1b00 */
[----:B--2---:R-:W-:-:S06]  /*00a0*/  IMAD.WIDE.U32 R4, R13, 0x2, R4 ;  /* 0x000000020d047825 */ /* 0x004fcc00078e0004 */
[----:B------:R-:W2:Y:S01]  /*00b0*/  LDG.E.U16 R4, desc[UR4][R4.64] ;  /* 0x0000000404047981 */ /* 0x000ea2000c1e1500 */
[----:B------:R-:W-:Y:S01]  /*00c0*/  BSSY.RECONVERGENT B0, `(.L_x_0) ;  /* 0x000000d000007945 */ /* 0x000fe20003800200 */
[----:B--2---:R-:W-:-:S04]  /*00d0*/  PRMT R6, R4, 0x9910, RZ ;  /* 0x0000991004067816 */ /* 0x004fc800000000ff */
[----:B------:R-:W-:-:S13]  /*00e0*/  ISETP.NE.AND P0, PT, R6, 0x1, PT ;  /* 0x000000010600780c */ /* 0x000fda0003f05270 */
[----:B------:R-:W-:Y:S05]  /*00f0*/  @P0 BRA `(.L_x_1) ;  /* 0x0000000000240947 */ /* 0x000fea0003800000 */
[----:B------:R-:W0:Y:S02]  /*0100*/  LDC.64 R10, c[0x0][0x380] ;  /* 0x0000e000ff0a7b82 */ /* 0x000e240000000a00 */
[----:B0-----:R-:W2:Y:S06]  /*0110*/  LDG.E.64 R4, desc[UR4][R10.64+0x8] ;  /* 0x000008040a047981 */ /* 0x001eac000c1e1b00 */
[----:B------:R-:W0:Y:S02]  /*0120*/  LDC.64 R8, c[0x0][0x390] ;  /* 0x0000e400ff087b82 */ /* 0x000e240000000a00 */
[----:B0-----:R-:W3:Y:S01]  /*0130*/  LDG.E.64 R6, desc[UR4][R8.64+0x8] ;  /* 0x0000080408067981 */ /* 0x001ee2000c1e1b00 */
[----:B--2---:R-:W-:-:S06]  /*0140*/  IMAD.WIDE.U32 R4, R13, 0x2, R4 ;  /* 0x000000020d047825 */ /* 0x004fcc00078e0004 */
[----:B------:R-:W2:Y:S01]  /*0150*/  LDG.E.U16 R5, desc[UR4][R4.64] ;  /* 0x0000000404057981 */ /* 0x000ea2000c1e1500 */
[----:B---3--:R-:W-:-:S05]  /*0160*/  IMAD.WIDE.U32 R6, R13, 0x2, R6 ;  /* 0x000000020d067825 */ /* 0x008fca00078e0006 */
[----:B--2---:R0:W-:Y:S04]  /*0170*/  STG.E.U16 desc[UR4][R6.64], R5 ;  /* 0x0000000506007986 */ /* 0x0041e8000c101504 */
[----:B------:R0:W5:Y:S02]  /*0180*/  LDG.E R0, desc[UR4][R10.64] ;  /* 0x000000040a007981 */ /* 0x000164000c1e1900 */
.L_x_1:
[----:B-1----:R-:W-:Y:S05]  /*0190*/  BSYNC.RECONVERGENT B0 ;  /* 0x0000000000007941 */ /* 0x002fea0003800200 */
.L_x_0:
[----:B------:R-:W-:-:S04]  /*01a0*/  IADD3 R13, PT, PT, R13, UR6, RZ ;  /* 0x000000060d0d7c10 */ /* 0x000fc8000fffe0ff */
[----:B-----5:R-:W-:-:S13]  /*01b0*/  ISETP.GE.AND P0, PT, R13, R0, PT ;  /* 0x000000000d00720c */ /* 0x020fda0003f06270 */
[----:B------:R-:W-:Y:S05]  /*01c0*/  @!P0 BRA `(.L_x_2) ;  /* 0xfffffffc00b08947 */ /* 0x000fea000383ffff */
[----:B------:R-:W-:Y:S05]  /*01d0*/  EXIT ;  /* 0x000000000000794d */ /* 0x000fea0003800000 */
.L_x_3:
[----:B------:R-:W-:-:S00]  /*01e0*/  BRA `(.L_x_3) ;  /* 0xfffffffc00fc7947 */ /* 0x000fc0000383ffff */
[----:B------:R-:W-:-:S00]  /*01f0*/  NOP ;  /* 0x0000000000007918 */ /* 0x000fc00000000000 */
        /* <DEDUP_REMOVED lines=8> */
.L_x_62:


//--------------------- .text._Z15gradient_tensorP6TensorS0_ --------------------------
	.section	.text._Z15gradient_tensorP6TensorS0_,"ax",@progbits
	.align	128
        .global         _Z15gradient_tensorP6TensorS0_
        .type           _Z15gradient_tensorP6TensorS0_,@function
        .size           _Z15gradient_tensorP6TensorS0_,(.L_x_63 - _Z15gradient_tensorP6TensorS0_)
        .other          _Z15gradient_tensorP6TensorS0_,@"STO_CUDA_ENTRY STV_DEFAULT"
_Z15gradient_tensorP6TensorS0_:
.text._Z15gradient_tensorP6TensorS0_:
        /* <DEDUP_REMOVED lines=9> */
.L_x_4:
[----:B------:R-:W2:Y:S04]  /*0090*/  LDG.E.64 R4, desc[UR4][R2.64+0x8] ;  /* 0x0000080402047981 */ /* 0x000ea8000c1e1b00 */
[----:B0-----:R-:W3:Y:S01]  /*00a0*/  LDG.E.64 R6, desc[UR4][R8.64+0x8] ;  /* 0x0000080408067981 */ /* 0x001ee2000c1e1b00 */
[----:B--2---:R-:W-:-:S05]  /*00b0*/  IMAD.WIDE.U32 R4, R11, 0x2, R4 ;  /* 0x000000020b047825 */ /* 0x004fca00078e0004 */
[----:B------:R-:W2:Y:S04]  /*00c0*/  LDG.E.U16 R10, desc[UR4][R4.64] ;  /* 0x00000004040a7981 */ /* 0x000ea8000c1e1500 */
[----:B------:R-:W4:Y:S01]  /*00d0*/  LDG.E.U16 R0, desc[UR4][R4.64+0x2] ;  /* 0x0000020404007981 */ /* 0x000f22000c1e1500 */
[----:B---3--:R-:W-:-:S04]  /*00e0*/  IMAD.WIDE.U32 R6, R11, 0x2, R6 ;  /* 0x000000020b067825 */ /* 0x008fc800078e0006 */
[----:B--2---:R-:W-:-:S05]  /*00f0*/  IMAD.MOV R10, RZ, RZ, -R10 ;  /* 0x000000ffff0a7224 */ /* 0x004fca00078e0a0a */
[----:B------:R-:W-:-:S04]  /*0100*/  PRMT R13, R10, 0x7710, RZ ;  /* 0x000077100a0d7816 */ /* 0x000fc800000000ff */
[----:B----4-:R-:W-:-:S05]  /*0110*/  IADD3 R13, PT, PT, R0, R13, RZ ;  /* 0x0000000d000d7210 */ /* 0x010fca0007ffe0ff */
[----:B------:R2:W-:Y:S04]  /*0120*/  STG.E.U16 desc[UR4][R6.64], R13 ;  /* 0x0000000d06007986 */ /* 0x0005e8000c101504 */
[----:B------:R-:W3:Y:S01]  /*0130*/  LDG.E R0, desc[UR4][R2.64] ;  /* 0x0000000402007981 */ /* 0x000ee2000c1e1900 */
[----:B-1----:R-:W-:-:S05]  /*0140*/  VIADD R11, R11, UR6 ;  /* 0x000000060b0b7c36 */ /* 0x002fca0008000000 */
[----:B---3--:R-:W-:-:S13]  /*0150*/  ISETP.GE.AND P0, PT, R11, R0, PT ;  /* 0x000000000b00720c */ /* 0x008fda0003f06270 */
[----:B--2---:R-:W-:Y:S05]  /*0160*/  @!P0 BRA `(.L_x_4) ;  /* 0xfffffffc00c88947 */ /* 0x004fea000383ffff */
[----:B------:R-:W-:Y:S05]  /*0170*/  EXIT ;  /* 0x000000000000794d */ /* 0x000fea0003800000 */
.L_x_5:
        /* <DEDUP_REMOVED lines=16> */
.L_x_63:


//--------------------- .text._Z10min_tensorP6TensorS0_ --------------------------
	.section	.text._Z10min_tensorP6TensorS0_,"ax",@progbits
	.align	128
        .global         _Z10min_tensorP6TensorS0_
        .type           _Z10min_tensorP6TensorS0_,@function
        .size           _Z10min_tensorP6TensorS0_,(.L_x_64 - _Z10min_tensorP6TensorS0_)
        .other          _Z10min_tensorP6TensorS0_,@"STO_CUDA_ENTRY STV_DEFAULT"
_Z10min_tensorP6TensorS0_:
.text._Z10min_tensorP6TensorS0_:
        /* <DEDUP_REMOVED lines=9> */
.L_x_8:
[----:B0-----:R-:W2:Y:S04]  /*0090*/  LDG.E.64 R6, desc[UR4][R2.64+0x8] ;  /* 0x0000080402067981 */ /* 0x001ea8000c1e1b00 */
[----:B0-----:R-:W3:Y:S01]  /*00a0*/  LDG.E.64 R8, desc[UR4][R4.64+0x8] ;  /* 0x0000080404087981 */ /* 0x001ee2000c1e1b00 */
[----:B--2---:R-:W-:-:S03]  /*00b0*/  IMAD.WIDE.U32 R6, R11, 0x2, R6 ;  /* 0x000000020b067825 */ /* 0x004fc600078e0006 */
[----:B---3--:R-:W2:Y:S04]  /*00c0*/  LDG.E.U16 R10, desc[UR4][R8.64] ;  /* 0x00000004080a7981 */ /* 0x008ea8000c1e1500 */
[----:B------:R-:W3:Y:S01]  /*00d0*/  LDG.E.U16 R7, desc[UR4][R6.64] ;  /* 0x0000000406077981 */ /* 0x000ee2000c1e1500 */
[----:B------:R-:W-:Y:S01]  /*00e0*/  BSSY.RECONVERGENT B0, `(.L_x_6) ;  /* 0x0000008000007945 */ /* 0x000fe20003800200 */
[----:B-1----:R-:W-:Y:S01]  /*00f0*/  VIADD R11, R11, UR6 ;  /* 0x000000060b0b7c36 */ /* 0x002fe20008000000 */
[----:B--2---:R-:W-:Y:S02]  /*0100*/  PRMT R10, R10, 0x9910, RZ ;  /* 0x000099100a0a7816 */ /* 0x004fe400000000ff */
[----:B---3--:R-:W-:-:S04]  /*0110*/  PRMT R13, R7, 0x9910, RZ ;  /* 0x00009910070d7816 */ /* 0x008fc800000000ff */
[----:B------:R-:W-:-:S13]  /*0120*/  ISETP.GE.AND P0, PT, R13, R10, PT ;  /* 0x0000000a0d00720c */ /* 0x000fda0003f06270 */
[----:B------:R-:W-:Y:S05]  /*0130*/  @P0 BRA `(.L_x_7) ;  /* 0x0000000000080947 */ /* 0x000fea0003800000 */
[----:B------:R0:W-:Y:S04]  /*0140*/  STG.E.U16 desc[UR4][R8.64], R7 ;  /* 0x0000000708007986 */ /* 0x0001e8000c101504 */
[----:B------:R0:W5:Y:S02]  /*0150*/  LDG.E R0, desc[UR4][R2.64] ;  /* 0x0000000402007981 */ /* 0x000164000c1e1900 */
.L_x_7:
[----:B------:R-:W-:Y:S05]  /*0160*/  BSYNC.RECONVERGENT B0 ;  /* 0x0000000000007941 */ /* 0x000fea0003800200 */
.L_x_6:
[----:B-----5:R-:W-:-:S13]  /*0170*/  ISETP.GE.AND P0, PT, R11, R0, PT ;  /* 0x000000000b00720c */ /* 0x020fda0003f06270 */
[----:B------:R-:W-:Y:S05]  /*0180*/  @!P0 BRA `(.L_x_8) ;  /* 0xfffffffc00c08947 */ /* 0x000fea000383ffff */
[----:B------:R-:W-:Y:S05]  /*0190*/  EXIT ;  /* 0x000000000000794d */ /* 0x000fea0003800000 */
.L_x_9:
        /* <DEDUP_REMOVED lines=14> */
.L_x_64:


//--------------------- .text._Z10max_tensorP6TensorS0_ --------------------------
	.section	.text._Z10max_tensorP6TensorS0_,"ax",@progbits
	.align	128
        .global         _Z10max_tensorP6TensorS0_
        .type           _Z10max_tensorP6TensorS0_,@function
        .size           _Z10max_tensorP6TensorS0_,(.L_x_65 - _Z10max_tensorP6TensorS0_)
        .other          _Z10max_tensorP6TensorS0_,@"STO_CUDA_ENTRY STV_DEFAULT"
_Z10max_tensorP6TensorS0_:
.text._Z10max_tensorP6TensorS0_:
        /* <DEDUP_REMOVED lines=9> */
.L_x_12:
        /* <DEDUP_REMOVED lines=9> */
[----:B------:R-:W-:-:S13]  /*0120*/  ISETP.GT.AND P0, PT, R13, R10, PT ;  /* 0x0000000a0d00720c */ /* 0x000fda0003f04270 */
[----:B------:R-:W-:Y:S05]  /*0130*/  @!P0 BRA `(.L_x_11) ;  /* 0x0000000000088947 */ /* 0x000fea0003800000 */
[----:B------:R0:W-:Y:S04]  /*0140*/  STG.E.U16 desc[UR4][R8.64], R7 ;  /* 0x0000000708007986 */ /* 0x0001e8000c101504 */
[----:B------:R0:W5:Y:S02]  /*0150*/  LDG.E R0, desc[UR4][R2.64] ;  /* 0x0000000402007981 */ /* 0x000164000c1e1900 */
.L_x_11:
[----:B------:R-:W-:Y:S05]  /*0160*/  BSYNC.RECONVERGENT B0 ;  /* 0x0000000000007941 */ /* 0x000fea0003800200 */
.L_x_10:
[----:B-----5:R-:W-:-:S13]  /*0170*/  ISETP.GE.AND P0, PT, R11, R0, PT ;  /* 0x000000000b00720c */ /* 0x020fda0003f06270 */
[----:B------:R-:W-:Y:S05]  /*0180*/  @!P0 BRA `(.L_x_12) ;  /* 0xfffffffc00c08947 */ /* 0x000fea000383ffff */
[----:B------:R-:W-:Y:S05]  /*0190*/  EXIT ;  /* 0x000000000000794d */ /* 0x000fea0003800000 */
.L_x_13:
        /* <DEDUP_REMOVED lines=14> */
.L_x_65:


//--------------------- .text._Z11mean_tensorP6TensorS0_ --------------------------
	.section	.text._Z11mean_tensorP6TensorS0_,"ax",@progbits
	.align	128
        .global         _Z11mean_tensorP6TensorS0_
        .type           _Z11mean_tensorP6TensorS0_,@function
        .size           _Z11mean_tensorP6TensorS0_,(.L_x_66 - _Z11mean_tensorP6TensorS0_)
        .other          _Z11mean_tensorP6TensorS0_,@"STO_CUDA_ENTRY STV_DEFAULT"
_Z11mean_tensorP6TensorS0_:
.text._Z11mean_tensorP6TensorS0_:
[----:B------:R-:W-:Y:S08]  /*0000*/  LDC R1, c[0x0][0x37c] ;  /* 0x0000df00ff017b82 */ /* 0x000ff00000000800 */
[----:B------:R-:W0:Y:S01]  /*0010*/  LDC.64 R2, c[0x0][0x380] ;  /* 0x0000e000ff027b82 */ /* 0x000e220000000a00 */
[----:B------:R-:W0:Y:S02]  /*0020*/  LDCU.64 UR4, c[0x0][0x358] ;  /* 0x00006b00ff0477ac */ /* 0x000e240008000a00 */
[----:B0-----:R-:W2:Y:S01]  /*0030*/  LDG.E R0, desc[UR4][R2.64] ;  /* 0x0000000402007981 */ /* 0x001ea2000c1e1900 */
[----:B------:R-:W-:Y:S01]  /*0040*/  BSSY.RECONVERGENT B0, `(.L_x_14) ;  /* 0x0000013000007945 */ /* 0x000fe20003800200 */
[----:B------:R-:W2:Y:S02]  /*0050*/  S2R R11, SR_TID.X ;  /* 0x00000000000b7919 */ /* 0x000ea40000002100 */
[----:B--2---:R-:W-:-:S13]  /*0060*/  ISETP.GE.AND P0, PT, R11, R0, PT ;  /* 0x000000000b00720c */ /* 0x004fda0003f06270 */
[----:B------:R-:W-:Y:S05]  /*0070*/  @P0 BRA `(.L_x_15) ;  /* 0x00000000003c0947 */ /* 0x000fea0003800000 */
[----:B------:R-:W0:Y:S01]  /*0080*/  LDC R10, c[0x0][0x360] ;  /* 0x0000d800ff0a7b82 */ /* 0x000e220000000800 */
[----:B------:R-:W-:Y:S07]  /*0090*/  BSSY.RECONVERGENT B1, `(.L_x_15) ;  /* 0x000000d000017945 */ /* 0x000fee0003800200 */
[----:B------:R-:W1:Y:S02]  /*00a0*/  LDC.64 R8, c[0x0][0x388] ;  /* 0x0000e200ff087b82 */ /* 0x000e640000000a00 */
.L_x_16:
[----:B------:R-:W2:Y:S04]  /*00b0*/  LDG.E.64 R4, desc[UR4][R2.64+0x8] ;  /* 0x0000080402047981 */ /* 0x000ea8000c1e1b00 */
[----:B-1----:R-:W3:Y:S01]  /*00c0*/  LDG.E.64 R6, desc[UR4][R8.64+0x8] ;  /* 0x0000080408067981 */ /* 0x002ee2000c1e1b00 */
[----:B--2---:R-:W-:-:S03]  /*00d0*/  IMAD.WIDE.U32 R4, R11, 0x2, R4 ;  /* 0x000000020b047825 */ /* 0x004fc600078e0004 */
[----:B---3--:R-:W2:Y:S04]  /*00e0*/  LDG.E.U16 R13, desc[UR4][R6.64] ;  /* 0x00000004060d7981 */ /* 0x008ea8000c1e1500 */
[----:B------:R-:W2:Y:S02]  /*00f0*/  LDG.E.U16 R4, desc[UR4][R4.64] ;  /* 0x0000000404047981 */ /* 0x000ea4000c1e1500 */
[----:B--2---:R-:W-:-:S05]  /*0100*/  IMAD.IADD R13, R4, 0x1, R13 ;  /* 0x00000001040d7824 */ /* 0x004fca00078e020d */
[----:B------:R2:W-:Y:S04]  /*0110*/  STG.E.U16 desc[UR4][R6.64], R13 ;  /* 0x0000000d06007986 */ /* 0x0005e8000c101504 */
[----:B------:R-:W3:Y:S01]  /*0120*/  LDG.E R0, desc[UR4][R2.64] ;  /* 0x0000000402007981 */ /* 0x000ee2000c1e1900 */
[----:B0-----:R-:W-:-:S05]  /*0130*/  IMAD.IADD R11, R10, 0x1, R11 ;  /* 0x000000010a0b7824 */ /* 0x001fca00078e020b */
[----:B---3--:R-:W-:-:S13]  /*0140*/  ISETP.GE.AND P0, PT, R11, R0, PT ;  /* 0x000000000b00720c */ /* 0x008fda0003f06270 */
[----:B--2---:R-:W-:Y:S05]  /*0150*/  @!P0 BRA `(.L_x_16) ;  /* 0xfffffffc00d48947 */ /* 0x004fea000383ffff */
[----:B------:R-:W-:Y:S05]  /*0160*/  BSYNC.RECONVERGENT B1 ;  /* 0x0000000000017941 */ /* 0x000fea0003800200 */
.L_x_15:
[----:B------:R-:W-:Y:S05]  /*0170*/  BSYNC.RECONVERGENT B0 ;  /* 0x0000000000007941 */ /* 0x000fea0003800200 */
.L_x_14:
[----:B------:R-:W0:Y:S02]  /*0180*/  LDC.64 R2, c[0x0][0x388] ;  /* 0x0000e200ff027b82 */ /* 0x000e240000000a00 */
[----:B0-----:R-:W2:Y:S01]  /*0190*/  LDG.E.64 R2, desc[UR4][R2.64+0x8] ;  /* 0x0000080402027981 */ /* 0x001ea2000c1e1b00 */
[----:B------:R-:W-:-:S04]  /*01a0*/  IABS R9, R0 ;  /* 0x0000000000097213 */ /* 0x000fc80000000000 */
[----:B------:R-:W0:Y:S08]  /*01b0*/  I2F.RP R6, R9 ;  /* 0x0000000900067306 */ /* 0x000e300000209400 */
[----:B0-----:R-:W0:Y:S01]  /*01c0*/  MUFU.RCP R6, R6 ;  /* 0x0000000600067308 */ /* 0x001e220000001000 */
[----:B--2---:R-:W2:Y:S01]  /*01d0*/  LDG.E.S16 R7, desc[UR4][R2.64] ;  /* 0x0000000402077981 */ /* 0x004ea2000c1e1700 */
[----:B0-----:R-:W-:Y:S01]  /*01e0*/  VIADD R4, R6, 0xffffffe ;  /* 0x0ffffffe06047836 */ /* 0x001fe20000000000 */
[----:B------:R-:W-:-:S05]  /*01f0*/  IABS R10, R0 ;  /* 0x00000000000a7213 */ /* 0x000fca0000000000 */
[----:B------:R0:W1:Y:S02]  /*0200*/  F2I.FTZ.U32.TRUNC.NTZ R5, R4 ;  /* 0x0000000400057305 */ /* 0x000064000021f000 */
[----:B0-----:R-:W-:Y:S01]  /*0210*/  IMAD.MOV.U32 R4, RZ, RZ, RZ ;  /* 0x000000ffff047224 */ /* 0x001fe200078e00ff */
[----:B-1----:R-:W-:-:S05]  /*0220*/  IADD3 R8, PT, PT, RZ, -R5, RZ ;  /* 0x80000005ff087210 */ /* 0x002fca0007ffe0ff */
[----:B------:R-:W-:Y:S02]  /*0230*/  IMAD R11, R8, R9, RZ ;  /* 0x00000009080b7224 */ /* 0x000fe400078e02ff */
[----:B------:R-:W-:Y:S02]  /*0240*/  IMAD.MOV R8, RZ, RZ, -R10 ;  /* 0x000000ffff087224 */ /* 0x000fe400078e0a0a */
[----:B------:R-:W-:Y:S01]  /*0250*/  IMAD.HI.U32 R5, R5, R11, R4 ;  /* 0x0000000b05057227 */ /* 0x000fe200078e0004 */
[----:B--2---:R-:W-:Y:S02]  /*0260*/  IABS R6, R7 ;  /* 0x0000000700067213 */ /* 0x004fe40000000000 */
[----:B------:R-:W-:-:S03]  /*0270*/  LOP3.LUT R7, R7, R0, RZ, 0x3c, !PT ;  /* 0x0000000007077212 */ /* 0x000fc600078e3cff */
[----:B------:R-:W-:Y:S01]  /*0280*/  IMAD.HI.U32 R5, R5, R6, RZ ;  /* 0x0000000605057227 */ /* 0x000fe200078e00ff */
[----:B------:R-:W-:-:S03]  /*0290*/  ISETP.GE.AND P1, PT, R7, RZ, PT ;  /* 0x000000ff0700720c */ /* 0x000fc60003f26270 */
[----:B------:R-:W-:-:S05]  /*02a0*/  IMAD R4, R5, R8, R6 ;  /* 0x0000000805047224 */ /* 0x000fca00078e0206 */
[----:B------:R-:W-:-:S13]  /*02b0*/  ISETP.GT.U32.AND P2, PT, R9, R4, PT ;  /* 0x000000040900720c */ /* 0x000fda0003f44070 */
[-C--:B------:R-:W-:Y:S01]  /*02c0*/  @!P2 IADD3 R4, PT, PT, R4, -R9.reuse, RZ ;  /* 0x800000090404a210 */ /* 0x080fe20007ffe0ff */
[----:B------:R-:W-:Y:S01]  /*02d0*/  @!P2 VIADD R5, R5, 0x1 ;  /* 0x000000010505a836 */ /* 0x000fe20000000000 */
[----:B------:R-:W-:Y:S02]  /*02e0*/  ISETP.NE.AND P2, PT, R0, RZ, PT ;  /* 0x000000ff0000720c */ /* 0x000fe40003f45270 */
[----:B------:R-:W-:-:S13]  /*02f0*/  ISETP.GE.U32.AND P0, PT, R4, R9, PT ;  /* 0x000000090400720c */ /* 0x000fda0003f06070 */
[----:B------:R-:W-:-:S05]  /*0300*/  @P0 VIADD R5, R5, 0x1 ;  /* 0x0000000105050836 */ /* 0x000fca0000000000 */
[----:B------:R-:W-:Y:S02]  /*0310*/  @!P1 IADD3 R5, PT, PT, -R5, RZ, RZ ;  /* 0x000000ff05059210 */ /* 0x000fe40007ffe1ff */
[----:B------:R-:W-:-:S05]  /*0320*/  @!P2 LOP3.LUT R5, RZ, R0, RZ, 0x33, !PT ;  /* 0x00000000ff05a212 */ /* 0x000fca00078e33ff */
[----:B------:R-:W-:Y:S01]  /*0330*/  STG.E.U16 desc[UR4][R2.64], R5 ;  /* 0x0000000502007986 */ /* 0x000fe2000c101504 */
[----:B------:R-:W-:Y:S05]  /*0340*/  EXIT ;  /* 0x000000000000794d */ /* 0x000fea0003800000 */
.L_x_17:
        /* <DEDUP_REMOVED lines=11> */
.L_x_66:


//--------------------- .text._Z10sum_tensorP6TensorS0_ --------------------------
	.section	.text._Z10sum_tensorP6TensorS0_,"ax",@progbits
	.align	128
        .global         _Z10sum_tensorP6TensorS0_
        .type           _Z10sum_tensorP6TensorS0_,@function
        .size           _Z10sum_tensorP6TensorS0_,(.L_x_67 - _Z10sum_tensorP6TensorS0_)
        .other          _Z10sum_tensorP6TensorS0_,@"STO_CUDA_ENTRY STV_DEFAULT"
_Z10sum_tensorP6TensorS0_:
.text._Z10sum_tensorP6TensorS0_:
        /* <DEDUP_REMOVED lines=9> */
.L_x_18:
[----:B------:R-:W2:Y:S04]  /*0090*/  LDG.E.64 R4, desc[UR4][R2.64+0x8] ;  /* 0x0000080402047981 */ /* 0x000ea8000c1e1b00 */
[----:B0-----:R-:W3:Y:S01]  /*00a0*/  LDG.E.64 R6, desc[UR4][R8.64+0x8] ;  /* 0x0000080408067981 */ /* 0x001ee2000c1e1b00 */
[----:B--2---:R-:W-:-:S03]  /*00b0*/  IMAD.WIDE.U32 R4, R11, 0x2, R4 ;  /* 0x000000020b047825 */ /* 0x004fc600078e0004 */
[----:B---3--:R-:W2:Y:S04]  /*00c0*/  LDG.E.U16 R13, desc[UR4][R6.64] ;  /* 0x00000004060d7981 */ /* 0x008ea8000c1e1500 */
[----:B------:R-:W2:Y:S02]  /*00d0*/  LDG.E.U16 R4, desc[UR4][R4.64] ;  /* 0x0000000404047981 */ /* 0x000ea4000c1e1500 */
[----:B--2---:R-:W-:-:S05]  /*00e0*/  IMAD.IADD R13, R4, 0x1, R13 ;  /* 0x00000001040d7824 */ /* 0x004fca00078e020d */
[----:B------:R2:W-:Y:S04]  /*00f0*/  STG.E.U16 desc[UR4][R6.64], R13 ;  /* 0x0000000d06007986 */ /* 0x0005e8000c101504 */
[----:B------:R-:W3:Y:S01]  /*0100*/  LDG.E R0, desc[UR4][R2.64] ;  /* 0x0000000402007981 */ /* 0x000ee2000c1e1900 */
[----:B-1----:R-:W-:-:S04]  /*0110*/  IADD3 R11, PT, PT, R11, UR6, RZ ;  /* 0x000000060b0b7c10 */ /* 0x002fc8000fffe0ff */
[----:B---3--:R-:W-:-:S13]  /*0120*/  ISETP.GE.AND P0, PT, R11, R0, PT ;  /* 0x000000000b00720c */ /* 0x008fda0003f06270 */
[----:B--2---:R-:W-:Y:S05]  /*0130*/  @!P0 BRA `(.L_x_18) ;  /* 0xfffffffc00d48947 */ /* 0x004fea000383ffff */
[----:B------:R-:W-:Y:S05]  /*0140*/  EXIT ;  /* 0x000000000000794d */ /* 0x000fea0003800000 */
.L_x_19:
        /* <DEDUP_REMOVED lines=11> */
.L_x_67:


//--------------------- .text._Z16transpose_tensorP6TensorS0_ --------------------------
	.section	.text._Z16transpose_tensorP6TensorS0_,"ax",@progbits
	.align	128
        .global         _Z16transpose_tensorP6TensorS0_
        .type           _Z16transpose_tensorP6TensorS0_,@function
        .size           _Z16transpose_tensorP6TensorS0_,(.L_x_68 - _Z16transpose_tensorP6TensorS0_)
        .other          _Z16transpose_tensorP6TensorS0_,@"STO_CUDA_ENTRY STV_DEFAULT"
_Z16transpose_tensorP6TensorS0_:
.text._Z16transpose_tensorP6TensorS0_:
        /* <DEDUP_REMOVED lines=9> */
.L_x_20:
[----:B------:R-:W2:Y:S01]  /*0090*/  LDG.E.64 R4, desc[UR4][R2.64+0x8] ;  /* 0x0000080402047981 */ /* 0x000ea2000c1e1b00 */
[----:B------:R-:W-:-:S05]  /*00a0*/  LOP3.LUT R7, RZ, R11, RZ, 0x33, !PT ;  /* 0x0000000bff077212 */ /* 0x000fca00078e33ff */
[----:B------:R-:W-:Y:S02]  /*00b0*/  IMAD.IADD R13, R7, 0x1, R0 ;  /* 0x00000001070d7824 */ /* 0x000fe400078e0200 */
[----:B0-----:R-:W3:Y:S02]  /*00c0*/  LDG.E.64 R6, desc[UR4][R8.64+0x8] ;  /* 0x0000080408067981 */ /* 0x001ee4000c1e1b00 */
[----:B--2---:R-:W-:-:S06]  /*00d0*/  IMAD.WIDE R4, R13, 0x2, R4 ;  /* 0x000000020d047825 */ /* 0x004fcc00078e0204 */
[----:B------:R-:W2:Y:S01]  /*00e0*/  LDG.E.U16 R5, desc[UR4][R4.64] ;  /* 0x0000000404057981 */ /* 0x000ea2000c1e1500 */
[C---:B---3--:R-:W-:Y:S01]  /*00f0*/  IMAD.WIDE.U32 R6, R11.reuse, 0x2, R6 ;  /* 0x000000020b067825 */ /* 0x048fe200078e0006 */
[----:B-1----:R-:W-:-:S04]  /*0100*/  IADD3 R11, PT, PT, R11, UR6, RZ ;  /* 0x000000060b0b7c10 */ /* 0x002fc8000fffe0ff */
[----:B--2---:R2:W-:Y:S04]  /*0110*/  STG.E.U16 desc[UR4][R6.64], R5 ;  /* 0x0000000506007986 */ /* 0x0045e8000c101504 */
[----:B------:R-:W3:Y:S02]  /*0120*/  LDG.E R0, desc[UR4][R2.64] ;  /* 0x0000000402007981 */ /* 0x000ee4000c1e1900 */
[----:B---3--:R-:W-:-:S13]  /*0130*/  ISETP.GE.AND P0, PT, R11, R0, PT ;  /* 0x000000000b00720c */ /* 0x008fda0003f06270 */
[----:B--2---:R-:W-:Y:S05]  /*0140*/  @!P0 BRA `(.L_x_20) ;  /* 0xfffffffc00d08947 */ /* 0x004fea000383ffff */
[----:B------:R-:W-:Y:S05]  /*0150*/  EXIT ;  /* 0x000000000000794d */ /* 0x000fea0003800000 */
.L_x_21:
        /* <DEDUP_REMOVED lines=10> */
.L_x_68:


//--------------------- .text._Z17div_scalar_tensorP6TensoriS0_ --------------------------
	.section	.text._Z17div_scalar_tensorP6TensoriS0_,"ax",@progbits
	.align	128
        .global         _Z17div_scalar_tensorP6TensoriS0_
        .type           _Z17div_scalar_tensorP6TensoriS0_,@function
        .size           _Z17div_scalar_tensorP6TensoriS0_,(.L_x_69 - _Z17div_scalar_tensorP6TensoriS0_)
        .other          _Z17div_scalar_tensorP6TensoriS0_,@"STO_CUDA_ENTRY STV_DEFAULT"
_Z17div_scalar_tensorP6TensoriS0_:
.text._Z17div_scalar_tensorP6TensoriS0_:
[----:B------:R-:W-:Y:S08]  /*0000*/  LDC R1, c[0x0][0x37c] ;  /* 0x0000df00ff017b82 */ /* 0x000ff00000000800 */
[----:B------:R-:W0:Y:S01]  /*0010*/  LDC.64 R2, c[0x0][0x380] ;  /* 0x0000e000ff027b82 */ /* 0x000e220000000a00 */
[----:B------:R-:W0:Y:S02]  /*0020*/  LDCU.64 UR4, c[0x0][0x358] ;  /* 0x00006b00ff0477ac */ /* 0x000e240008000a00 */
[----:B0-----:R-:W2:Y:S01]  /*0030*/  LDG.E R0, desc[UR4][R2.64] ;  /* 0x0000000402007981 */ /* 0x001ea2000c1e1900 */
[----:B------:R-:W2:Y:S02]  /*0040*/  S2R R11, SR_TID.X ;  /* 0x00000000000b7919 */ /* 0x000ea40000002100 */
[----:B--2---:R-:W-:-:S13]  /*0050*/  ISETP.GE.AND P0, PT, R11, R0, PT ;  /* 0x000000000b00720c */ /* 0x004fda0003f06270 */
[----:B------:R-:W-:Y:S05]  /*0060*/  @P0 EXIT ;  /* 0x000000000000094d */ /* 0x000fea0003800000 */
[----:B------:R-:W0:Y:S01]  /*0070*/  LDC R17, c[0x0][0x388] ;  /* 0x0000e200ff117b82 */ /* 0x000e220000000800 */
[----:B------:R-:W1:Y:S07]  /*0080*/  LDCU UR6, c[0x0][0x360] ;  /* 0x00006c00ff0677ac */ /* 0x000e6e0008000800 */
[----:B------:R-:W2:Y:S08]  /*0090*/  LDC R6, c[0x0][0x388] ;  /* 0x0000e200ff067b82 */ /* 0x000eb00000000800 */
[----:B------:R-:W3:Y:S01]  /*00a0*/  LDC.64 R4, c[0x0][0x390] ;  /* 0x0000e400ff047b82 */ /* 0x000ee20000000a00 */
[----:B0-----:R-:W-:-:S02]  /*00b0*/  IABS R0, R17 ;  /* 0x0000001100007213 */ /* 0x001fc40000000000 */
[----:B------:R-:W-:Y:S02]  /*00c0*/  ISETP.NE.AND P0, PT, R17, RZ, PT ;  /* 0x000000ff1100720c */ /* 0x000fe40003f05270 */
[----:B------:R-:W0:Y:S01]  /*00d0*/  I2F.RP R7, R0 ;  /* 0x0000000000077306 */ /* 0x000e220000209400 */
[----:B------:R-:W-:-:S07]  /*00e0*/  LOP3.LUT R17, RZ, R17, RZ, 0x33, !PT ;  /* 0x00000011ff117212 */ /* 0x000fce00078e33ff */
[----:B0-----:R-:W0:Y:S02]  /*00f0*/  MUFU.RCP R7, R7 ;  /* 0x0000000700077308 */ /* 0x001e240000001000 */
[----:B0-----:R-:W-:-:S06]  /*0100*/  VIADD R8, R7, 0xffffffe ;  /* 0x0ffffffe07087836 */ /* 0x001fcc0000000000 */
[----:B------:R0:W4:Y:S02]  /*0110*/  F2I.FTZ.U32.TRUNC.NTZ R9, R8 ;  /* 0x0000000800097305 */ /* 0x000124000021f000 */
[----:B0-----:R-:W-:Y:S02]  /*0120*/  IMAD.MOV.U32 R8, RZ, RZ, RZ ;  /* 0x000000ffff087224 */ /* 0x001fe400078e00ff */
[----:B----4-:R-:W-:-:S04]  /*0130*/  IMAD.MOV R13, RZ, RZ, -R9 ;  /* 0x000000ffff0d7224 */ /* 0x010fc800078e0a09 */
[----:B------:R-:W-:-:S04]  /*0140*/  IMAD R13, R13, R0, RZ ;  /* 0x000000000d0d7224 */ /* 0x000fc800078e02ff */
[----:B-123--:R-:W-:-:S07]  /*0150*/  IMAD.HI.U32 R7, R9, R13, R8 ;  /* 0x0000000d09077227 */ /* 0x00efce00078e0008 */
.L_x_22:
[----:B------:R-:W2:Y:S02]  /*0160*/  LDG.E.64 R8, desc[UR4][R2.64+0x8] ;  /* 0x0000080402087981 */ /* 0x000ea4000c1e1b00 */
[----:B--2---:R-:W-:Y:S02]  /*0170*/  IMAD.WIDE.U32 R12, R11, 0x2, R8 ;  /* 0x000000020b0c7825 */ /* 0x004fe400078e0008 */
[----:B------:R-:W2:Y:S04]  /*0180*/  LDG.E.64 R8, desc[UR4][R4.64+0x8] ;  /* 0x0000080404087981 */ /* 0x000ea8000c1e1b00 */
[----:B------:R-:W3:Y:S01]  /*0190*/  LDG.E.S16 R13, desc[UR4][R12.64] ;  /* 0x000000040c0d7981 */ /* 0x000ee2000c1e1700 */
[----:B------:R-:W-:Y:S02]  /*01a0*/  IABS R16, R6 ;  /* 0x0000000600107213 */ /* 0x000fe40000000000 */
[----:B---3--:R-:W-:-:S05]  /*01b0*/  IABS R14, R13 ;  /* 0x0000000d000e7213 */ /* 0x008fca0000000000 */
[----:B------:R-:W-:-:S05]  /*01c0*/  IMAD.HI.U32 R10, R7, R14, RZ ;  /* 0x0000000e070a7227 */ /* 0x000fca00078e00ff */
[----:B------:R-:W-:-:S05]  /*01d0*/  IADD3 R15, PT, PT, -R10, RZ, RZ ;  /* 0x000000ff0a0f7210 */ /* 0x000fca0007ffe1ff */
[----:B------:R-:W-:-:S05]  /*01e0*/  IMAD R15, R16, R15, R14 ;  /* 0x0000000f100f7224 */ /* 0x000fca00078e020e */
[----:B------:R-:W-:Y:S02]  /*01f0*/  ISETP.GT.U32.AND P2, PT, R0, R15, PT ;  /* 0x0000000f0000720c */ /* 0x000fe40003f44070 */
[----:B------:R-:W-:-:S11]  /*0200*/  LOP3.LUT R13, R13, R6, RZ, 0x3c, !PT ;  /* 0x000000060d0d7212 */ /* 0x000fd600078e3cff */
[----:B------:R-:W-:-:S05]  /*0210*/  @!P2 IMAD.IADD R15, R15, 0x1, -R16 ;  /* 0x000000010f0fa824 */ /* 0x000fca00078e0a10 */
[----:B------:R-:W-:Y:S02]  /*0220*/  ISETP.GE.U32.AND P1, PT, R15, R0, PT ;  /* 0x000000000f00720c */ /* 0x000fe40003f26070 */
[----:B------:R-:W-:Y:S01]  /*0230*/  ISETP.GE.AND P3, PT, R13, RZ, PT ;  /* 0x000000ff0d00720c */ /* 0x000fe20003f66270 */
[----:B------:R-:W-:-:S10]  /*0240*/  @!P2 VIADD R10, R10, 0x1 ;  /* 0x000000010a0aa836 */ /* 0x000fd40000000000 */
[----:B------:R-:W-:-:S05]  /*0250*/  @P1 IADD3 R10, PT, PT, R10, 0x1, RZ ;  /* 0x000000010a0a1810 */ /* 0x000fca0007ffe0ff */
[----:B------:R-:W-:Y:S02]  /*0260*/  @!P3 IMAD.MOV R10, RZ, RZ, -R10 ;  /* 0x000000ffff0ab224 */ /* 0x000fe400078e0a0a */
[----:B--2---:R-:W-:-:S03]  /*0270*/  IMAD.WIDE.U32 R8, R11, 0x2, R8 ;  /* 0x000000020b087825 */ /* 0x004fc600078e0008 */
[----:B------:R-:W-:-:S05]  /*0280*/  SEL R13, R17, R10, !P0 ;  /* 0x0000000a110d7207 */ /* 0x000fca0004000000 */
[----:B------:R0:W-:Y:S04]  /*0290*/  STG.E.U16 desc[UR4][R8.64], R13 ;  /* 0x0000000d08007986 */ /* 0x0001e8000c101504 */
[----:B------:R-:W2:Y:S01]  /*02a0*/  LDG.E R10, desc[UR4][R2.64] ;  /* 0x00000004020a7981 */ /* 0x000ea2000c1e1900 */
[----:B------:R-:W-:-:S04]  /*02b0*/  IADD3 R11, PT, PT, R11, UR6, RZ ;  /* 0x000000060b0b7c10 */ /* 0x000fc8000fffe0ff */
[----:B--2---:R-:W-:-:S13]  /*02c0*/  ISETP.GE.AND P1, PT, R11, R10, PT ;  /* 0x0000000a0b00720c */ /* 0x004fda0003f26270 */
[----:B0-----:R-:W-:Y:S05]  /*02d0*/  @!P1 BRA `(.L_x_22) ;  /* 0xfffffffc00a09947 */ /* 0x001fea000383ffff */
[----:B------:R-:W-:Y:S05]  /*02e0*/  EXIT ;  /* 0x000000000000794d */ /* 0x000fea0003800000 */
.L_x_23:
        /* <DEDUP_REMOVED lines=9> */
.L_x_69:


//--------------------- .text._Z17mul_scalar_tensorP6TensoriS0_ --------------------------
	.section	.text._Z17mul_scalar_tensorP6TensoriS0_,"ax",@progbits
	.align	128
        .global         _Z17mul_scalar_tensorP6TensoriS0_
        .type           _Z17mul_scalar_tensorP6TensoriS0_,@function
        .size           _Z17mul_scalar_tensorP6TensoriS0_,(.L_x_70 - _Z17mul_scalar_tensorP6TensoriS0_)
        .other          _Z17mul_scalar_tensorP6TensoriS0_,@"STO_CUDA_ENTRY STV_DEFAULT"
_Z17mul_scalar_tensorP6TensoriS0_:
.text._Z17mul_scalar_tensorP6TensoriS0_:
        /* <DEDUP_REMOVED lines=8> */
[----:B------:R-:W1:Y:S01]  /*0080*/  LDCU.U16 UR4, c[0x0][0x388] ;  /* 0x00007100ff0477ac */ /* 0x000e620008000400 */
[----:B------:R-:W2:Y:S01]  /*0090*/  LDCU UR5, c[0x0][0x360] ;  /* 0x00006c00ff0577ac */ /* 0x000ea20008000800 */
[----:B-1----:R-:W-:-:S12]  /*00a0*/  UPRMT UR4, UR4, 0x9910, URZ ;  /* 0x0000991004047896 */ /* 0x002fd800080000ff */
.L_x_24:
[----:B------:R-:W3:Y:S04]  /*00b0*/  LDG.E.64 R4, desc[UR6][R2.64+0x8] ;  /* 0x0000080602047981 */ /* 0x000ee8000c1e1b00 */
[----:B0-----:R-:W4:Y:S01]  /*00c0*/  LDG.E.64 R6, desc[UR6][R8.64+0x8] ;  /* 0x0000080608067981 */ /* 0x001f22000c1e1b00 */
[----:B---3--:R-:W-:-:S06]  /*00d0*/  IMAD.WIDE.U32 R4, R11, 0x2, R4 ;  /* 0x000000020b047825 */ /* 0x008fcc00078e0004 */
[----:B------:R-:W3:Y:S01]  /*00e0*/  LDG.E.U16 R4, desc[UR6][R4.64] ;  /* 0x0000000604047981 */ /* 0x000ee2000c1e1500 */
[----:B----4-:R-:W-:Y:S01]  /*00f0*/  IMAD.WIDE.U32 R6, R11, 0x2, R6 ;  /* 0x000000020b067825 */ /* 0x010fe200078e0006 */
[----:B---3--:R-:W-:-:S05]  /*0100*/  PRMT R13, R4, 0x9910, RZ ;  /* 0x00009910040d7816 */ /* 0x008fca00000000ff */
[----:B------:R-:W-:-:S05]  /*0110*/  IMAD R13, R13, UR4, RZ ;  /* 0x000000040d0d7c24 */ /* 0x000fca000f8e02ff */
[----:B------:R1:W-:Y:S04]  /*0120*/  STG.E.U16 desc[UR6][R6.64], R13 ;  /* 0x0000000d06007986 */ /* 0x0003e8000c101506 */
[----:B------:R-:W3:Y:S01]  /*0130*/  LDG.E R0, desc[UR6][R2.64] ;  /* 0x0000000602007981 */ /* 0x000ee2000c1e1900 */
[----:B--2---:R-:W-:-:S04]  /*0140*/  IADD3 R11, PT, PT, R11, UR5, RZ ;  /* 0x000000050b0b7c10 */ /* 0x004fc8000fffe0ff */
[----:B---3--:R-:W-:-:S13]  /*0150*/  ISETP.GE.AND P0, PT, R11, R0, PT ;  /* 0x000000000b00720c */ /* 0x008fda0003f06270 */
[----:B-1----:R-:W-:Y:S05]  /*0160*/  @!P0 BRA `(.L_x_24) ;  /* 0xfffffffc00d08947 */ /* 0x002fea000383ffff */
[----:B------:R-:W-:Y:S05]  /*0170*/  EXIT ;  /* 0x000000000000794d */ /* 0x000fea0003800000 */
.L_x_25:
        /* <DEDUP_REMOVED lines=16> */
.L_x_70:


//--------------------- .text._Z17sub_scalar_tensorP6TensoriS0_ --------------------------
	.section	.text._Z17sub_scalar_tensorP6TensoriS0_,"ax",@progbits
	.align	128
        .global         _Z17sub_scalar_tensorP6TensoriS0_
        .type           _Z17sub_scalar_tensorP6TensoriS0_,@function
        .size           _Z17sub_scalar_tensorP6TensoriS0_,(.L_x_71 - _Z17sub_scalar_tensorP6TensoriS0_)
        .other          _Z17sub_scalar_tensorP6TensoriS0_,@"STO_CUDA_ENTRY STV_DEFAULT"
_Z17sub_scalar_tensorP6TensoriS0_:
.text._Z17sub_scalar_tensorP6TensoriS0_:
        /* <DEDUP_REMOVED lines=10> */
[----:B-1----:R-:W-:-:S04]  /*00a0*/  UIADD3 UR4, UPT, UPT, URZ, -UR4, URZ ;  /* 0x80000004ff047290 */ /* 0x002fc8000fffe0ff */
[----:B--2---:R-:W-:-:S12]  /*00b0*/  UPRMT UR4, UR4, 0x7710, URZ ;  /* 0x0000771004047896 */ /* 0x004fd800080000ff */
.L_x_26:
[----:B------:R-:W2:Y:S04]  /*00c0*/  LDG.E.64 R4, desc[UR6][R2.64+0x8] ;  /* 0x0000080602047981 */ /* 0x000ea8000c1e1b00 */
[----:B0-----:R-:W3:Y:S01]  /*00d0*/  LDG.E.64 R6, desc[UR6][R8.64+0x8] ;  /* 0x0000080608067981 */ /* 0x001ee2000c1e1b00 */
[----:B--2---:R-:W-:-:S06]  /*00e0*/  IMAD.WIDE.U32 R4, R11, 0x2, R4 ;  /* 0x000000020b047825 */ /* 0x004fcc00078e0004 */
[----:B------:R-:W2:Y:S01]  /*00f0*/  LDG.E.U16 R4, desc[UR6][R4.64] ;  /* 0x0000000604047981 */ /* 0x000ea2000c1e1500 */
[----:B---3--:R-:W-:Y:S01]  /*0100*/  IMAD.WIDE.U32 R6, R11, 0x2, R6 ;  /* 0x000000020b067825 */ /* 0x008fe200078e0006 */
[----:B--2---:R-:W-:-:S05]  /*0110*/  IADD3 R13, PT, PT, R4, UR4, RZ ;  /* 0x00000004040d7c10 */ /* 0x004fca000fffe0ff */
[----:B------:R1:W-:Y:S04]  /*0120*/  STG.E.U16 desc[UR6][R6.64], R13 ;  /* 0x0000000d06007986 */ /* 0x0003e8000c101506 */
[----:B------:R-:W2:Y:S01]  /*0130*/  LDG.E R0, desc[UR6][R2.64] ;  /* 0x0000000602007981 */ /* 0x000ea2000c1e1900 */
[----:B------:R-:W-:-:S04]  /*0140*/  IADD3 R11, PT, PT, R11, UR5, RZ ;  /* 0x000000050b0b7c10 */ /* 0x000fc8000fffe0ff */
[----:B--2---:R-:W-:-:S13]  /*0150*/  ISETP.GE.AND P0, PT, R11, R0, PT ;  /* 0x000000000b00720c */ /* 0x004fda0003f06270 */
[----:B-1----:R-:W-:Y:S05]  /*0160*/  @!P0 BRA `(.L_x_26) ;  /* 0xfffffffc00d48947 */ /* 0x002fea000383ffff */
[----:B------:R-:W-:Y:S05]  /*0170*/  EXIT ;  /* 0x000000000000794d */ /* 0x000fea0003800000 */
.L_x_27:
        /* <DEDUP_REMOVED lines=16> */
.L_x_71:


//--------------------- .text._Z17add_scalar_tensorP6TensoriS0_ --------------------------
	.section	.text._Z17add_scalar_tensorP6TensoriS0_,"ax",@progbits
	.align	128
        .global         _Z17add_scalar_tensorP6TensoriS0_
        .type           _Z17add_scalar_tensorP6TensoriS0_,@function
        .size           _Z17add_scalar_tensorP6TensoriS0_,(.L_x_72 - _Z17add_scalar_tensorP6TensoriS0_)
        .other          _Z17add_scalar_tensorP6TensoriS0_,@"STO_CUDA_ENTRY STV_DEFAULT"
_Z17add_scalar_tensorP6TensoriS0_:
.text._Z17add_scalar_tensorP6TensoriS0_:
        /* <DEDUP_REMOVED lines=8> */
[----:B------:R-:W1:Y:S01]  /*0080*/  LDCU UR5, c[0x0][0x360] ;  /* 0x00006c00ff0577ac */ /* 0x000e620008000800 */
[----:B------:R-:W2:Y:S02]  /*0090*/  LDCU.U16 UR4, c[0x0][0x388] ;  /* 0x00007100ff0477ac */ /* 0x000ea40008000400 */
.L_x_28:
[----:B------:R-:W3:Y:S04]  /*00a0*/  LDG.E.64 R4, desc[UR6][R2.64+0x8] ;  /* 0x0000080602047981 */ /* 0x000ee8000c1e1b00 */
[----:B0-----:R-:W4:Y:S01]  /*00b0*/  LDG.E.64 R6, desc[UR6][R8.64+0x8] ;  /* 0x0000080608067981 */ /* 0x001f22000c1e1b00 */
[----:B---3--:R-:W-:-:S06]  /*00c0*/  IMAD.WIDE.U32 R4, R11, 0x2, R4 ;  /* 0x000000020b047825 */ /* 0x008fcc00078e0004 */
[----:B------:R-:W2:Y:S01]  /*00d0*/  LDG.E.U16 R4, desc[UR6][R4.64] ;  /* 0x0000000604047981 */ /* 0x000ea2000c1e1500 */
[----:B----4-:R-:W-:Y:S01]  /*00e0*/  IMAD.WIDE.U32 R6, R11, 0x2, R6 ;  /* 0x000000020b067825 */ /* 0x010fe200078e0006 */
[----:B--2---:R-:W-:-:S05]  /*00f0*/  IADD3 R13, PT, PT, R4, UR4, RZ ;  /* 0x00000004040d7c10 */ /* 0x004fca000fffe0ff */
[----:B------:R3:W-:Y:S04]  /*0100*/  STG.E.U16 desc[UR6][R6.64], R13 ;  /* 0x0000000d06007986 */ /* 0x0007e8000c101506 */
[----:B------:R-:W2:Y:S01]  /*0110*/  LDG.E R0, desc[UR6][R2.64] ;  /* 0x0000000602007981 */ /* 0x000ea2000c1e1900 */
[----:B-1----:R-:W-:-:S04]  /*0120*/  IADD3 R11, PT, PT, R11, UR5, RZ ;  /* 0x000000050b0b7c10 */ /* 0x002fc8000fffe0ff */
[----:B--2---:R-:W-:-:S13]  /*0130*/  ISETP.GE.AND P0, PT, R11, R0, PT ;  /* 0x000000000b00720c */ /* 0x004fda0003f06270 */
[----:B---3--:R-:W-:Y:S05]  /*0140*/  @!P0 BRA `(.L_x_28) ;  /* 0xfffffffc00d48947 */ /* 0x008fea000383ffff */
[----:B------:R-:W-:Y:S05]  /*0150*/  EXIT ;  /* 0x000000000000794d */ /* 0x000fea0003800000 */
.L_x_29:
        /* <DEDUP_REMOVED lines=10> */
.L_x_72:


//--------------------- .text._Z10div_tensorP6TensorS0_S0_ --------------------------
	.section	.text._Z10div_tensorP6TensorS0_S0_,"ax",@progbits
	.align	128
        .global         _Z10div_tensorP6TensorS0_S0_
        .type           _Z10div_tensorP6TensorS0_S0_,@function
        .size           _Z10div_tensorP6TensorS0_S0_,(.L_x_73 - _Z10div_tensorP6TensorS0_S0_)
        .other          _Z10div_tensorP6TensorS0_S0_,@"STO_CUDA_ENTRY STV_DEFAULT"
_Z10div_tensorP6TensorS0_S0_:
.text._Z10div_tensorP6TensorS0_S0_:
[----:B------:R-:W0:Y:S08]  /*0000*/  LDC R1, c[0x0][0x37c] ;  /* 0x0000df00ff017b82 */ /* 0x000e300000000800 */
[----:B------:R-:W1:Y:S01]  /*0010*/  LDC.64 R2, c[0x0][0x380] ;  /* 0x0000e000ff027b82 */ /* 0x000e620000000a00 */
[----:B------:R-:W1:Y:S07]  /*0020*/  LDCU.64 UR4, c[0x0][0x358] ;  /* 0x00006b00ff0477ac */ /* 0x000e6e0008000a00 */
[----:B------:R-:W2:Y:S01]  /*0030*/  LDC.64 R4, c[0x0][0x388] ;  /* 0x0000e200ff047b82 */ /* 0x000ea20000000a00 */
[----:B-1----:R-:W3:Y:S04]  /*0040*/  LDG.E R7, desc[UR4][R2.64] ;  /* 0x0000000402077981 */ /* 0x002ee8000c1e1900 */
[----:B--2---:R-:W3:Y:S02]  /*0050*/  LDG.E R0, desc[UR4][R4.64] ;  /* 0x0000000404007981 */ /* 0x004ee4000c1e1900 */
[----:B---3--:R-:W-:-:S13]  /*0060*/  ISETP.NE.AND P0, PT, R7, R0, PT ;  /* 0x000000000700720c */ /* 0x008fda0003f05270 */
[----:B0-----:R-:W-:Y:S05]  /*0070*/  @P0 BRA `(.L_x_30) ;  /* 0x0000000000ac0947 */ /* 0x001fea0003800000 */
[----:B------:R-:W0:Y:S02]  /*0080*/  S2R R0, SR_TID.X ;  /* 0x0000000000007919 */ /* 0x000e240000002100 */
[----:B0-----:R-:W-:-:S13]  /*0090*/  ISETP.GE.AND P0, PT, R0, R7, PT ;  /* 0x000000070000720c */ /* 0x001fda0003f06270 */
[----:B------:R-:W-:Y:S05]  /*00a0*/  @P0 EXIT ;  /* 0x000000000000094d */ /* 0x000fea0003800000 */
[----:B------:R-:W0:Y:S01]  /*00b0*/  LDC.64 R6, c[0x0][0x390] ;  /* 0x0000e400ff067b82 */ /* 0x000e220000000a00 */
[----:B------:R-:W1:Y:S02]  /*00c0*/  LDCU UR6, c[0x0][0x360] ;  /* 0x00006c00ff0677ac */ /* 0x000e640008000800 */
.L_x_31:
[----:B------:R-:W2:Y:S04]  /*00d0*/  LDG.E.64 R10, desc[UR4][R4.64+0x8] ;  /* 0x00000804040a7981 */ /* 0x000ea8000c1e1b00 */
[----:B------:R-:W3:Y:S01]  /*00e0*/  LDG.E.64 R8, desc[UR4][R2.64+0x8] ;  /* 0x0000080402087981 */ /* 0x000ee2000c1e1b00 */
[----:B--2---:R-:W-:-:S06]  /*00f0*/  IMAD.WIDE.U32 R10, R0, 0x2, R10 ;  /* 0x00000002000a7825 */ /* 0x004fcc00078e000a */
[----:B------:R-:W2:Y:S01]  /*0100*/  LD.E.S16 R10, desc[UR4][R10.64] ;  /* 0x000000040a0a7980 */ /* 0x000ea2000c101700 */
[----:B---3--:R-:W-:-:S03]  /*0110*/  IMAD.WIDE.U32 R12, R0, 0x2, R8 ;  /* 0x00000002000c7825 */ /* 0x008fc600078e0008 */
[----:B0-----:R-:W3:Y:S04]  /*0120*/  LDG.E.64 R8, desc[UR4][R6.64+0x8] ;  /* 0x0000080406087981 */ /* 0x001ee8000c1e1b00 */
[----:B------:R-:W4:Y:S01]  /*0130*/  LD.E.S16 R13, desc[UR4][R12.64] ;  /* 0x000000040c0d7980 */ /* 0x000f22000c101700 */
[----:B--2---:R-:W-:-:S04]  /*0140*/  IABS R18, R10 ;  /* 0x0000000a00127213 */ /* 0x004fc80000000000 */
[----:B------:R-:W0:Y:S08]  /*0150*/  I2F.RP R16, R18 ;  /* 0x0000001200107306 */ /* 0x000e300000209400 */
[----:B0-----:R-:W0:Y:S02]  /*0160*/  MUFU.RCP R16, R16 ;  /* 0x0000001000107308 */ /* 0x001e240000001000 */
[----:B0-----:R-:W-:-:S06]  /*0170*/  VIADD R14, R16, 0xffffffe ;  /* 0x0ffffffe100e7836 */ /* 0x001fcc0000000000 */
[----:B------:R0:W2:Y:S01]  /*0180*/  F2I.FTZ.U32.TRUNC.NTZ R15, R14 ;  /* 0x0000000e000f7305 */ /* 0x0000a2000021f000 */
[----:B----4-:R-:W-:Y:S02]  /*0190*/  IABS R12, R13 ;  /* 0x0000000d000c7213 */ /* 0x010fe40000000000 */
[----:B------:R-:W-:Y:S01]  /*01a0*/  IABS R17, R10 ;  /* 0x0000000a00117213 */ /* 0x000fe20000000000 */
[----:B0-----:R-:W-:Y:S02]  /*01b0*/  IMAD.MOV.U32 R14, RZ, RZ, RZ ;  /* 0x000000ffff0e7224 */ /* 0x001fe400078e00ff */
[----:B--2---:R-:W-:-:S04]  /*01c0*/  IMAD.MOV R11, RZ, RZ, -R15 ;  /* 0x000000ffff0b7224 */ /* 0x004fc800078e0a0f */
[----:B------:R-:W-:-:S04]  /*01d0*/  IMAD R11, R11, R18, RZ ;  /* 0x000000120b0b7224 */ /* 0x000fc800078e02ff */
[----:B------:R-:W-:Y:S01]  /*01e0*/  IMAD.HI.U32 R15, R15, R11, R14 ;  /* 0x0000000b0f0f7227 */ /* 0x000fe200078e000e */
[----:B------:R-:W-:-:S05]  /*01f0*/  IADD3 R11, PT, PT, RZ, -R17, RZ ;  /* 0x80000011ff0b7210 */ /* 0x000fca0007ffe0ff */
[----:B------:R-:W-:-:S04]  /*0200*/  IMAD.HI.U32 R15, R15, R12, RZ ;  /* 0x0000000c0f0f7227 */ /* 0x000fc800078e00ff */
[----:B------:R-:W-:-:S05]  /*0210*/  IMAD R11, R15, R11, R12 ;  /* 0x0000000b0f0b7224 */ /* 0x000fca00078e020c */
[----:B------:R-:W-:Y:S02]  /*0220*/  ISETP.GT.U32.AND P2, PT, R18, R11, PT ;  /* 0x0000000b1200720c */ /* 0x000fe40003f44070 */
[----:B------:R-:W-:-:S11]  /*0230*/  LOP3.LUT R13, R13, R10, RZ, 0x3c, !PT ;  /* 0x0000000a0d0d7212 */ /* 0x000fd600078e3cff */
[----:B------:R-:W-:-:S05]  /*0240*/  @!P2 IMAD.IADD R11, R11, 0x1, -R18 ;  /* 0x000000010b0ba824 */ /* 0x000fca00078e0a12 */
[----:B------:R-:W-:Y:S01]  /*0250*/  ISETP.GE.U32.AND P0, PT, R11, R18, PT ;  /* 0x000000120b00720c */ /* 0x000fe20003f06070 */
[----:B------:R-:W-:Y:S01]  /*0260*/  @!P2 VIADD R15, R15, 0x1 ;  /* 0x000000010f0fa836 */ /* 0x000fe20000000000 */
[----:B------:R-:W-:Y:S02]  /*0270*/  ISETP.GE.AND P1, PT, R13, RZ, PT ;  /* 0x000000ff0d00720c */ /* 0x000fe40003f26270 */
[----:B------:R-:W-:Y:S01]  /*0280*/  ISETP.NE.AND P2, PT, R10, RZ, PT ;  /* 0x000000ff0a00720c */ /* 0x000fe20003f45270 */
[----:B---3--:R-:W-:-:S08]  /*0290*/  IMAD.WIDE.U32 R8, R0, 0x2, R8 ;  /* 0x0000000200087825 */ /* 0x008fd000078e0008 */
[----:B------:R-:W-:-:S05]  /*02a0*/  @P0 IADD3 R15, PT, PT, R15, 0x1, RZ ;  /* 0x000000010f0f0810 */ /* 0x000fca0007ffe0ff */
[----:B------:R-:W-:Y:S01]  /*02b0*/  @!P1 IMAD.MOV R15, RZ, RZ, -R15 ;  /* 0x000000ffff0f9224 */ /* 0x000fe200078e0a0f */
[----:B------:R-:W-:-:S05]  /*02c0*/  @!P2 LOP3.LUT R15, RZ, R10, RZ, 0x33, !PT ;  /* 0x0000000aff0fa212 */ /* 0x000fca00078e33ff */
[----:B------:R2:W-:Y:S04]  /*02d0*/  ST.E.U16 desc[UR4][R8.64], R15 ;  /* 0x0000000f08007985 */ /* 0x0005e8000c101504 */
[----:B------:R-:W3:Y:S01]  /*02e0*/  LDG.E R11, desc[UR4][R2.64] ;  /* 0x00000004020b7981 */ /* 0x000ee2000c1e1900 */
[----:B-1----:R-:W-:-:S05]  /*02f0*/  VIADD R0, R0, UR6 ;  /* 0x0000000600007c36 */ /* 0x002fca0008000000 */
[----:B---3--:R-:W-:-:S13]  /*0300*/  ISETP.GE.AND P0, PT, R0, R11, PT ;  /* 0x0000000b0000720c */ /* 0x008fda0003f06270 */
[----:B--2---:R-:W-:Y:S05]  /*0310*/  @!P0 BRA `(.L_x_31) ;  /* 0xfffffffc006c8947 */ /* 0x004fea000383ffff */
[----:B------:R-:W-:Y:S05]  /*0320*/  EXIT ;  /* 0x000000000000794d */ /* 0x000fea0003800000 */
.L_x_30:
[----:B------:R-:W-:Y:S01]  /*0330*/  MOV R0, 0x20 ;  /* 0x0000002000007802 */ /* 0x000fe20000000f00 */
[----:B------:R-:W0:Y:S01]  /*0340*/  LDCU.64 UR4, c[0x4][0x18] ;  /* 0x01000300ff0477ac */ /* 0x000e220008000a00 */
[----:B------:R-:W-:Y:S02]  /*0350*/  CS2R R6, SRZ ;  /* 0x0000000000067805 */ /* 0x000fe4000001ff00 */
[----:B------:R1:W2:Y:S01]  /*0360*/  LDC.64 R2, c[0x4][R0] ;  /* 0x0100000000027b82 */ /* 0x0002a20000000a00 */
[----:B0-----:R-:W-:Y:S01]  /*0370*/  MOV R4, UR4 ;  /* 0x0000000400047c02 */ /* 0x001fe20008000f00 */
[----:B-1----:R-:W-:-:S07]  /*0380*/  IMAD.U32 R5, RZ, RZ, UR5 ;  /* 0x00000005ff057e24 */ /* 0x002fce000f8e00ff */
[----:B------:R-:W-:-:S07]  /*0390*/  LEPC R20, `(.L_x_32) ;  /* 0x000000001014794e */ /* 0x000fce0000000000 */
[----:B--2---:R-:W-:Y:S05]  /*03a0*/  CALL.ABS.NOINC R2 ;  /* 0x0000000002007343 */ /* 0x004fea0003c00000 */
.L_x_32:
[----:B------:R-:W-:Y:S05]  /*03b0*/  EXIT ;  /* 0x000000000000794d */ /* 0x000fea0003800000 */
.L_x_33:
        /* <DEDUP_REMOVED lines=12> */
.L_x_73:


//--------------------- .text._Z10mul_tensorP6TensorS0_S0_ --------------------------
	.section	.text._Z10mul_tensorP6TensorS0_S0_,"ax",@progbits
	.align	128
        .global         _Z10mul_tensorP6TensorS0_S0_
        .type           _Z10mul_tensorP6TensorS0_S0_,@function
        .size           _Z10mul_tensorP6TensorS0_S0_,(.L_x_74 - _Z10mul_tensorP6TensorS0_S0_)
        .other          _Z10mul_tensorP6TensorS0_S0_,@"STO_CUDA_ENTRY STV_DEFAULT"
_Z10mul_tensorP6TensorS0_S0_:
.text._Z10mul_tensorP6TensorS0_S0_:
        /* <DEDUP_REMOVED lines=13> */
.L_x_35:
[----:B------:R-:W2:Y:S04]  /*00d0*/  LDG.E.64 R8, desc[UR4][R2.64+0x8] ;  /* 0x0000080402087981 */ /* 0x000ea8000c1e1b00 */
[----:B------:R-:W3:Y:S04]  /*00e0*/  LDG.E.64 R10, desc[UR4][R4.64+0x8] ;  /* 0x00000804040a7981 */ /* 0x000ee8000c1e1b00 */
[----:B0-----:R-:W4:Y:S01]  /*00f0*/  LDG.E.64 R12, desc[UR4][R6.64+0x8] ;  /* 0x00000804060c7981 */ /* 0x001f22000c1e1b00 */
[----:B--2---:R-:W-:-:S04]  /*0100*/  IMAD.WIDE.U32 R8, R15, 0x2, R8 ;  /* 0x000000020f087825 */ /* 0x004fc800078e0008 */
[C---:B---3--:R-:W-:Y:S02]  /*0110*/  IMAD.WIDE.U32 R10, R15.reuse, 0x2, R10 ;  /* 0x000000020f0a7825 */ /* 0x048fe400078e000a */
[----:B------:R-:W2:Y:S04]  /*0120*/  LD.E.U16 R8, desc[UR4][R8.64] ;  /* 0x0000000408087980 */ /* 0x000ea8000c101500 */
[----:B------:R-:W3:Y:S01]  /*0130*/  LD.E.U16 R10, desc[UR4][R10.64] ;  /* 0x000000040a0a7980 */ /* 0x000ee2000c101500 */
[----:B----4-:R-:W-:Y:S01]  /*0140*/  IMAD.WIDE.U32 R12, R15, 0x2, R12 ;  /* 0x000000020f0c7825 */ /* 0x010fe200078e000c */
[----:B--2---:R-:W-:Y:S02]  /*0150*/  PRMT R17, R8, 0x9910, RZ ;  /* 0x0000991008117816 */ /* 0x004fe400000000ff */
[----:B---3--:R-:W-:-:S05]  /*0160*/  PRMT R0, R10, 0x9910, RZ ;  /* 0x000099100a007816 */ /* 0x008fca00000000ff */
[----:B------:R-:W-:-:S05]  /*0170*/  IMAD R17, R17, R0, RZ ;  /* 0x0000000011117224 */ /* 0x000fca00078e02ff */
[----:B------:R2:W-:Y:S04]  /*0180*/  ST.E.U16 desc[UR4][R12.64], R17 ;  /* 0x000000110c007985 */ /* 0x0005e8000c101504 */
[----:B------:R-:W3:Y:S01]  /*0190*/  LDG.E R0, desc[UR4][R2.64] ;  /* 0x0000000402007981 */ /* 0x000ee2000c1e1900 */
[----:B-1----:R-:W-:-:S05]  /*01a0*/  VIADD R15, R15, UR6 ;  /* 0x000000060f0f7c36 */ /* 0x002fca0008000000 */
[----:B---3--:R-:W-:-:S13]  /*01b0*/  ISETP.GE.AND P0, PT, R15, R0, PT ;  /* 0x000000000f00720c */ /* 0x008fda0003f06270 */
[----:B--2---:R-:W-:Y:S05]  /*01c0*/  @!P0 BRA `(.L_x_35) ;  /* 0xfffffffc00c08947 */ /* 0x004fea000383ffff */
[----:B------:R-:W-:Y:S05]  /*01d0*/  EXIT ;  /* 0x000000000000794d */ /* 0x000fea0003800000 */
.L_x_34:
[----:B------:R-:W-:Y:S01]  /*01e0*/  MOV R0, 0x20 ;  /* 0x0000002000007802 */ /* 0x000fe20000000f00 */
[----:B------:R-:W0:Y:S01]  /*01f0*/  LDCU.64 UR4, c[0x4][0x18] ;  /* 0x01000300ff0477ac */ /* 0x000e220008000a00 */
[----:B------:R-:W-:Y:S02]  /*0200*/  CS2R R6, SRZ ;  /* 0x0000000000067805 */ /* 0x000fe4000001ff00 */
[----:B------:R1:W2:Y:S01]  /*0210*/  LDC.64 R2, c[0x4][R0] ;  /* 0x0100000000027b82 */ /* 0x0002a20000000a00 */
[----:B0-----:R-:W-:Y:S02]  /*0220*/  IMAD.U32 R4, RZ, RZ, UR4 ;  /* 0x00000004ff047e24 */ /* 0x001fe4000f8e00ff */
[----:B-1----:R-:W-:-:S07]  /*0230*/  IMAD.U32 R5, RZ, RZ, UR5 ;  /* 0x00000005ff057e24 */ /* 0x002fce000f8e00ff */
[----:B------:R-:W-:-:S07]  /*0240*/  LEPC R20, `(.L_x_36) ;  /* 0x000000001014794e */ /* 0x000fce0000000000 */
[----:B--2---:R-:W-:Y:S05]  /*0250*/  CALL.ABS.NOINC R2 ;  /* 0x0000000002007343 */ /* 0x004fea0003c00000 */
.L_x_36:
[----:B------:R-:W-:Y:S05]  /*0260*/  EXIT ;  /* 0x000000000000794d */ /* 0x000fea0003800000 */
.L_x_37:
        /* <DEDUP_REMOVED lines=9> */
.L_x_74:


//--------------------- .text._Z10sub_tensorP6TensorS0_S0_ --------------------------
	.section	.text._Z10sub_tensorP6TensorS0_S0_,"ax",@progbits
	.align	128
        .global         _Z10sub_tensorP6TensorS0_S0_
        .type           _Z10sub_tensorP6TensorS0_S0_,@function
        .size           _Z10sub_tensorP6TensorS0_S0_,(.L_x_75 - _Z10sub_tensorP6TensorS0_S0_)
        .other          _Z10sub_tensorP6TensorS0_S0_,@"STO_CUDA_ENTRY STV_DEFAULT"
_Z10sub_tensorP6TensorS0_S0_:
.text._Z10sub_tensorP6TensorS0_S0_:
        /* <DEDUP_REMOVED lines=13> */
.L_x_39:
[----:B------:R-:W2:Y:S04]  /*00d0*/  LDG.E.64 R10, desc[UR4][R4.64+0x8] ;  /* 0x00000804040a7981 */ /* 0x000ea8000c1e1b00 */
[----:B------:R-:W3:Y:S04]  /*00e0*/  LDG.E.64 R8, desc[UR4][R2.64+0x8] ;  /* 0x0000080402087981 */ /* 0x000ee8000c1e1b00 */
[----:B0-----:R-:W4:Y:S01]  /*00f0*/  LDG.E.64 R12, desc[UR4][R6.64+0x8] ;  /* 0x00000804060c7981 */ /* 0x001f22000c1e1b00 */
[----:B--2---:R-:W-:-:S06]  /*0100*/  IMAD.WIDE.U32 R10, R15, 0x2, R10 ;  /* 0x000000020f0a7825 */ /* 0x004fcc00078e000a */
[----:B------:R-:W2:Y:S01]  /*0110*/  LD.E.U16 R10, desc[UR4][R10.64] ;  /* 0x000000040a0a7980 */ /* 0x000ea2000c101500 */
[----:B---3--:R-:W-:-:S06]  /*0120*/  IMAD.WIDE.U32 R8, R15, 0x2, R8 ;  /* 0x000000020f087825 */ /* 0x008fcc00078e0008 */
[----:B------:R-:W3:Y:S01]  /*0130*/  LD.E.U16 R8, desc[UR4][R8.64] ;  /* 0x0000000408087980 */ /* 0x000ee2000c101500 */
[----:B----4-:R-:W-:-:S04]  /*0140*/  IMAD.WIDE.U32 R12, R15, 0x2, R12 ;  /* 0x000000020f0c7825 */ /* 0x010fc800078e000c */
[----:B--2---:R-:W-:-:S05]  /*0150*/  IMAD.MOV R17, RZ, RZ, -R10 ;  /* 0x000000ffff117224 */ /* 0x004fca00078e0a0a */
[----:B------:R-:W-:-:S05]  /*0160*/  PRMT R17, R17, 0x7710, RZ ;  /* 0x0000771011117816 */ /* 0x000fca00000000ff */
[----:B---3--:R-:W-:-:S05]  /*0170*/  IMAD.IADD R17, R8, 0x1, R17 ;  /* 0x0000000108117824 */ /* 0x008fca00078e0211 */
[----:B------:R2:W-:Y:S04]  /*0180*/  ST.E.U16 desc[UR4][R12.64], R17 ;  /* 0x000000110c007985 */ /* 0x0005e8000c101504 */
[----:B------:R-:W3:Y:S01]  /*0190*/  LDG.E R0, desc[UR4][R2.64] ;  /* 0x0000000402007981 */ /* 0x000ee2000c1e1900 */
[----:B-1----:R-:W-:-:S04]  /*01a0*/  IADD3 R15, PT, PT, R15, UR6, RZ ;  /* 0x000000060f0f7c10 */ /* 0x002fc8000fffe0ff */
[----:B---3--:R-:W-:-:S13]  /*01b0*/  ISETP.GE.AND P0, PT, R15, R0, PT ;  /* 0x000000000f00720c */ /* 0x008fda0003f06270 */
[----:B--2---:R-:W-:Y:S05]  /*01c0*/  @!P0 BRA `(.L_x_39) ;  /* 0xfffffffc00c08947 */ /* 0x004fea000383ffff */
[----:B------:R-:W-:Y:S05]  /*01d0*/  EXIT ;  /* 0x000000000000794d */ /* 0x000fea0003800000 */
.L_x_38:
[----:B------:R-:W-:Y:S01]  /*01e0*/  MOV R0, 0x20 ;  /* 0x0000002000007802 */ /* 0x000fe20000000f00 */
[----:B------:R-:W0:Y:S01]  /*01f0*/  LDCU.64 UR4, c[0x4][0x18] ;  /* 0x01000300ff0477ac */ /* 0x000e220008000a00 */
[----:B------:R-:W-:Y:S02]  /*0200*/  CS2R R6, SRZ ;  /* 0x0000000000067805 */ /* 0x000fe4000001ff00 */
[----:B------:R1:W2:Y:S01]  /*0210*/  LDC.64 R2, c[0x4][R0] ;  /* 0x0100000000027b82 */ /* 0x0002a20000000a00 */
[----:B0-----:R-:W-:Y:S01]  /*0220*/  IMAD.U32 R4, RZ, RZ, UR4 ;  /* 0x00000004ff047e24 */ /* 0x001fe2000f8e00ff */
[----:B-1----:R-:W-:-:S07]  /*0230*/  MOV R5, UR5 ;  /* 0x0000000500057c02 */ /* 0x002fce0008000f00 */
[----:B------:R-:W-:-:S07]  /*0240*/  LEPC R20, `(.L_x_40) ;  /* 0x000000001014794e */ /* 0x000fce0000000000 */
[----:B--2---:R-:W-:Y:S05]  /*0250*/  CALL.ABS.NOINC R2 ;  /* 0x0000000002007343 */ /* 0x004fea0003c00000 */
.L_x_40:
[----:B------:R-:W-:Y:S05]  /*0260*/  EXIT ;  /* 0x000000000000794d */ /* 0x000fea0003800000 */
.L_x_41:
        /* <DEDUP_REMOVED lines=9> */
.L_x_75:


//--------------------- .text._Z10add_tensorP6TensorS0_S0_ --------------------------
	.section	.text._Z10add_tensorP6TensorS0_S0_,"ax",@progbits
	.align	128
        .global         _Z10add_tensorP6TensorS0_S0_
        .type           _Z10add_tensorP6TensorS0_S0_,@function
        .size           _Z10add_tensorP6TensorS0_S0_,(.L_x_76 - _Z10add_tensorP6TensorS0_S0_)
        .other          _Z10add_tensorP6TensorS0_S0_,@"STO_CUDA_ENTRY STV_DEFAULT"
_Z10add_tensorP6TensorS0_S0_:
.text._Z10add_tensorP6TensorS0_S0_:
        /* <DEDUP_REMOVED lines=13> */
.L_x_43:
[----:B------:R-:W2:Y:S04]  /*00d0*/  LDG.E.64 R6, desc[UR4][R2.64+0x8] ;  /* 0x0000080402067981 */ /* 0x000ea8000c1e1b00 */
[----:B------:R-:W3:Y:S04]  /*00e0*/  LDG.E.64 R8, desc[UR4][R4.64+0x8] ;  /* 0x0000080404087981 */ /* 0x000ee8000c1e1b00 */
[----:B0-----:R-:W4:Y:S01]  /*00f0*/  LDG.E.64 R10, desc[UR4][R12.64+0x8] ;  /* 0x000008040c0a7981 */ /* 0x001f22000c1e1b00 */
[----:B--2---:R-:W-:-:S04]  /*0100*/  IMAD.WIDE.U32 R6, R15, 0x2, R6 ;  /* 0x000000020f067825 */ /* 0x004fc800078e0006 */
[C---:B---3--:R-:W-:Y:S02]  /*0110*/  IMAD.WIDE.U32 R8, R15.reuse, 0x2, R8 ;  /* 0x000000020f087825 */ /* 0x048fe400078e0008 */
[----:B------:R-:W2:Y:S04]  /*0120*/  LD.E.U16 R6, desc[UR4][R6.64] ;  /* 0x0000000406067980 */ /* 0x000ea8000c101500 */
[----:B------:R-:W2:Y:S01]  /*0130*/  LD.E.U16 R9, desc[UR4][R8.64] ;  /* 0x0000000408097980 */ /* 0x000ea2000c101500 */
[----:B----4-:R-:W-:-:S04]  /*0140*/  IMAD.WIDE.U32 R10, R15, 0x2, R10 ;  /* 0x000000020f0a7825 */ /* 0x010fc800078e000a */
[----:B--2---:R-:W-:-:S05]  /*0150*/  IMAD.IADD R17, R6, 0x1, R9 ;  /* 0x0000000106117824 */ /* 0x004fca00078e0209 */
[----:B------:R2:W-:Y:S04]  /*0160*/  ST.E.U16 desc[UR4][R10.64], R17 ;  /* 0x000000110a007985 */ /* 0x0005e8000c101504 */
[----:B------:R-:W3:Y:S01]  /*0170*/  LDG.E R0, desc[UR4][R2.64] ;  /* 0x0000000402007981 */ /* 0x000ee2000c1e1900 */
[----:B-1----:R-:W-:-:S05]  /*0180*/  VIADD R15, R15, UR6 ;  /* 0x000000060f0f7c36 */ /* 0x002fca0008000000 */
[----:B---3--:R-:W-:-:S13]  /*0190*/  ISETP.GE.AND P0, PT, R15, R0, PT ;  /* 0x000000000f00720c */ /* 0x008fda0003f06270 */
[----:B--2---:R-:W-:Y:S05]  /*01a0*/  @!P0 BRA `(.L_x_43) ;  /* 0xfffffffc00c88947 */ /* 0x004fea000383ffff */
[----:B------:R-:W-:Y:S05]  /*01b0*/  EXIT ;  /* 0x000000000000794d */ /* 0x000fea0003800000 */
.L_x_42:
        /* <DEDUP_REMOVED lines=8> */
.L_x_44:
[----:B------:R-:W-:Y:S05]  /*0240*/  EXIT ;  /* 0x000000000000794d */ /* 0x000fea0003800000 */
.L_x_45:
        /* <DEDUP_REMOVED lines=11> */
.L_x_76:


//--------------------- .text._Z11fill_tensorP6Tensori --------------------------
	.section	.text._Z11fill_tensorP6Tensori,"ax",@progbits
	.align	128
        .global         _Z11fill_tensorP6Tensori
        .type           _Z11fill_tensorP6Tensori,@function
        .size           _Z11fill_tensorP6Tensori,(.L_x_77 - _Z11fill_tensorP6Tensori)
        .other          _Z11fill_tensorP6Tensori,@"STO_CUDA_ENTRY STV_DEFAULT"
_Z11fill_tensorP6Tensori:
.text._Z11fill_tensorP6Tensori:
[----:B------:R-:W-:Y:S08]  /*0000*/  LDC R1, c[0x0][0x37c] ;  /* 0x0000df00ff017b82 */ /* 0x000ff00000000800 */
[----:B------:R-:W0:Y:S01]  /*0010*/  LDC.64 R2, c[0x0][0x380] ;  /* 0x0000e000ff027b82 */ /* 0x000e220000000a00 */
[----:B------:R-:W0:Y:S02]  /*0020*/  LDCU.64 UR4, c[0x0][0x358] ;  /* 0x00006b00ff0477ac */ /* 0x000e240008000a00 */
[----:B0-----:R-:W2:Y:S01]  /*0030*/  LDG.E R0, desc[UR4][R2.64] ;  /* 0x0000000402007981 */ /* 0x001ea2000c1e1900 */
[----:B------:R-:W2:Y:S02]  /*0040*/  S2R R7, SR_TID.X ;  /* 0x0000000000077919 */ /* 0x000ea40000002100 */
[----:B--2---:R-:W-:-:S13]  /*0050*/  ISETP.GE.AND P0, PT, R7, R0, PT ;  /* 0x000000000700720c */ /* 0x004fda0003f06270 */
[----:B------:R-:W-:Y:S05]  /*0060*/  @P0 EXIT ;  /* 0x000000000000094d */ /* 0x000fea0003800000 */
[----:B------:R-:W0:Y:S02]  /*0070*/  LDCU UR6, c[0x0][0x360] ;  /* 0x00006c00ff0677ac */ /* 0x000e240008000800 */
.L_x_46:
[----:B------:R-:W2:Y:S01]  /*0080*/  LDG.E.64 R4, desc[UR4][R2.64+0x8] ;  /* 0x0000080402047981 */ /* 0x000ea2000c1e1b00 */
[----:B------:R-:W1:Y:S01]  /*0090*/  LDC.U16 R9, c[0x0][0x388] ;  /* 0x0000e200ff097b82 */ /* 0x000e620000000400 */
[----:B--2---:R-:W-:-:S05]  /*00a0*/  IMAD.WIDE.U32 R4, R7, 0x2, R4 ;  /* 0x0000000207047825 */ /* 0x004fca00078e0004 */
[----:B-1----:R1:W-:Y:S04]  /*00b0*/  STG.E.U16 desc[UR4][R4.64], R9 ;  /* 0x0000000904007986 */ /* 0x0023e8000c101504 */
[----:B------:R-:W2:Y:S01]  /*00c0*/  LDG.E R0, desc[UR4][R2.64] ;  /* 0x0000000402007981 */ /* 0x000ea2000c1e1900 */
[----:B0-----:R-:W-:-:S04]  /*00d0*/  IADD3 R7, PT, PT, R7, UR6, RZ ;  /* 0x0000000607077c10 */ /* 0x001fc8000fffe0ff */
[----:B--2---:R-:W-:-:S13]  /*00e0*/  ISETP.GE.AND P0, PT, R7, R0, PT ;  /* 0x000000000700720c */ /* 0x004fda0003f06270 */
[----:B-1----:R-:W-:Y:S05]  /*00f0*/  @!P0 BRA `(.L_x_46) ;  /* 0xfffffffc00e08947 */ /* 0x002fea000383ffff */
[----:B------:R-:W-:Y:S05]  /*0100*/  EXIT ;  /* 0x000000000000794d */ /* 0x000fea0003800000 */
.L_x_47:
        /* <DEDUP_REMOVED lines=15> */
.L_x_77:


//--------------------- .text._Z12print_tensorP6Tensor --------------------------
	.section	.text._Z12print_tensorP6Tensor,"ax",@progbits
	.align	128
        .global         _Z12print_tensorP6Tensor
        .type           _Z12print_tensorP6Tensor,@function
        .size           _Z12print_tensorP6Tensor,(.L_x_78 - _Z12print_tensorP6Tensor)
        .other          _Z12print_tensorP6Tensor,@"STO_CUDA_ENTRY STV_DEFAULT"
_Z12print_tensorP6Tensor:
.text._Z12print_tensorP6Tensor:
[----:B------:R-:W0:Y:S08]  /*0000*/  LDC R1, c[0x0][0x37c] ;  /* 0x0000df00ff017b82 */ /* 0x000e300000000800 */
[----:B------:R-:W1:Y:S01]  /*0010*/  LDC.64 R4, c[0x0][0x380] ;  /* 0x0000e000ff047b82 */ /* 0x000e620000000a00 */
[----:B------:R-:W1:Y:S01]  /*0020*/  LDCU.64 UR36, c[0x0][0x358] ;  /* 0x00006b00ff2477ac */ /* 0x000e620008000a00 */
[----:B0-----:R-:W-:Y:S01]  /*0030*/  VIADD R1, R1, 0xfffffff8 ;  /* 0xfffffff801017836 */ /* 0x001fe20000000000 */
[----:B-1----:R-:W2:Y:S01]  /*0040*/  LDG.E R4, desc[UR36][R4.64] ;  /* 0x0000002404047981 */ /* 0x002ea2000c1e1900 */
[----:B------:R-:W0:Y:S01]  /*0050*/  LDCU UR4, c[0x0][0x2f8] ;  /* 0x00005f00ff0477ac */ /* 0x000e220008000800 */
[----:B------:R-:W-:Y:S01]  /*0060*/  BSSY.RECONVERGENT B6, `(.L_x_48) ;  /* 0x000001b000067945 */ /* 0x000fe20003800200 */
[----:B------:R-:W2:Y:S01]  /*0070*/  S2R R18, SR_TID.X ;  /* 0x0000000000127919 */ /* 0x000ea20000002100 */
[----:B------:R-:W1:Y:S01]  /*0080*/  LDCU UR5, c[0x0][0x2fc] ;  /* 0x00005f80ff0577ac */ /* 0x000e620008000800 */
[----:B0-----:R-:W-:-:S05]  /*0090*/  IADD3 R2, P1, PT, R1, UR4, RZ ;  /* 0x0000000401027c10 */ /* 0x001fca000ff3e0ff */
[----:B-1----:R-:W-:Y:S01]  /*00a0*/  IMAD.X R16, RZ, RZ, UR5, P1 ;  /* 0x00000005ff107e24 */ /* 0x002fe200088e06ff */
[----:B--2---:R-:W-:-:S13]  /*00b0*/  ISETP.GE.AND P0, PT, R18, R4, PT ;  /* 0x000000041200720c */ /* 0x004fda0003f06270 */
[----:B------:R-:W-:Y:S05]  /*00c0*/  @P0 BRA `(.L_x_49) ;  /* 0x0000000000500947 */ /* 0x000fea0003800000 */
[----:B------:R-:W0:Y:S02]  /*00d0*/  LDC R17, c[0x0][0x360] ;  /* 0x0000d800ff117b82 */ /* 0x000e240000000800 */
.L_x_51:
[----:B------:R-:W1:Y:S01]  /*00e0*/  LDC.64 R12, c[0x0][0x380] ;  /* 0x0000e000ff0c7b82 */ /* 0x000e620000000a00 */
[----:B------:R-:W-:Y:S01]  /*00f0*/  MOV R0, 0x20 ;  /* 0x0000002000007802 */ /* 0x000fe20000000f00 */
[----:B------:R-:W2:Y:S01]  /*0100*/  LDCU.64 UR4, c[0x4][0x8] ;  /* 0x01000100ff0477ac */ /* 0x000ea20008000a00 */
[----:B-1----:R-:W3:Y:S02]  /*0110*/  LDG.E.64 R8, desc[UR36][R12.64+0x8] ;  /* 0x000008240c087981 */ /* 0x002ee4000c1e1b00 */
[----:B---3--:R-:W-:-:S06]  /*0120*/  IMAD.WIDE.U32 R8, R18, 0x2, R8 ;  /* 0x0000000212087825 */ /* 0x008fcc00078e0008 */
[----:B------:R-:W3:Y:S01]  /*0130*/  LD.E.S16 R8, desc[UR36][R8.64] ;  /* 0x0000002408087980 */ /* 0x000ee2000c101700 */
[----:B------:R1:W4:Y:S01]  /*0140*/  LDC.64 R10, c[0x4][R0] ;  /* 0x01000000000a7b82 */ /* 0x0003220000000a00 */
[----:B--2---:R-:W-:Y:S01]  /*0150*/  IMAD.U32 R4, RZ, RZ, UR4 ;  /* 0x00000004ff047e24 */ /* 0x004fe2000f8e00ff */
[----:B------:R-:W-:Y:S01]  /*0160*/  MOV R6, R2 ;  /* 0x0000000200067202 */ /* 0x000fe20000000f00 */
[----:B------:R-:W-:Y:S02]  /*0170*/  IMAD.U32 R5, RZ, RZ, UR5 ;  /* 0x00000005ff057e24 */ /* 0x000fe4000f8e00ff */
[----:B------:R-:W-:Y:S01]  /*0180*/  IMAD.MOV.U32 R7, RZ, RZ, R16 ;  /* 0x000000ffff077224 */ /* 0x000fe200078e0010 */
[----:B---34-:R1:W-:Y:S06]  /*0190*/  STL [R1], R8 ;  /* 0x0000000801007387 */ /* 0x0183ec0000100800 */
[----:B------:R-:W-:-:S07]  /*01a0*/  LEPC R20, `(.L_x_50) ;  /* 0x000000001014794e */ /* 0x000fce0000000000 */
[----:B01----:R-:W-:Y:S05]  /*01b0*/  CALL.ABS.NOINC R10 ;  /* 0x000000000a007343 */ /* 0x003fea0003c00000 */
.L_x_50:
[----:B------:R-:W0:Y:S02]  /*01c0*/  LDC.64 R4, c[0x0][0x380] ;  /* 0x0000e000ff047b82 */ /* 0x000e240000000a00 */
[----:B0-----:R-:W2:Y:S01]  /*01d0*/  LDG.E R5, desc[UR36][R4.64] ;  /* 0x0000002404057981 */ /* 0x001ea2000c1e1900 */
[----:B------:R-:W-:-:S05]  /*01e0*/  IMAD.IADD R18, R17, 0x1, R18 ;  /* 0x0000000111127824 */ /* 0x000fca00078e0212 */
[----:B--2---:R-:W-:-:S13]  /*01f0*/  ISETP.GE.AND P0, PT, R18, R5, PT ;  /* 0x000000051200720c */ /* 0x004fda0003f06270 */
[----:B------:R-:W-:Y:S05]  /*0200*/  @!P0 BRA `(.L_x_51) ;  /* 0xfffffffc00b48947 */ /* 0x000fea000383ffff */
.L_x_49:
[----:B------:R-:W-:Y:S05]  /*0210*/  BSYNC.RECONVERGENT B6 ;  /* 0x0000000000067941 */ /* 0x000fea0003800200 */
.L_x_48:
        /* <DEDUP_REMOVED lines=8> */
.L_x_52:
[----:B------:R-:W-:Y:S05]  /*02a0*/  EXIT ;  /* 0x000000000000794d */ /* 0x000fea0003800000 */
.L_x_53:
        /* <DEDUP_REMOVED lines=13> */
.L_x_78:


//--------------------- .text._Z10set_tensorP6Tensoris --------------------------
	.section	.text._Z10set_tensorP6Tensoris,"ax",@progbits
	.align	128
        .global         _Z10set_tensorP6Tensoris
        .type           _Z10set_tensorP6Tensoris,@function
        .size           _Z10set_tensorP6Tensoris,(.L_x_79 - _Z10set_tensorP6Tensoris)
        .other          _Z10set_tensorP6Tensoris,@"STO_CUDA_ENTRY STV_DEFAULT"
_Z10set_tensorP6Tensoris:
.text._Z10set_tensorP6Tensoris:
[----:B------:R-:W0:Y:S08]  /*0000*/  LDC R1, c[0x0][0x37c] ;  /* 0x0000df00ff017b82 */ /* 0x000e300000000800 */
[----:B------:R-:W1:Y:S01]  /*0010*/  LDC.64 R2, c[0x0][0x380] ;  /* 0x0000e000ff027b82 */ /* 0x000e620000000a00 */
[----:B------:R-:W1:Y:S07]  /*0020*/  LDCU.64 UR4, c[0x0][0x358] ;  /* 0x00006b00ff0477ac */ /* 0x000e6e0008000a00 */
[----:B------:R-:W2:Y:S01]  /*0030*/  LDC R5, c[0x0][0x388] ;  /* 0x0000e200ff057b82 */ /* 0x000ea20000000800 */
[----:B-1----:R-:W2:Y:S02]  /*0040*/  LDG.E R0, desc[UR4][R2.64] ;  /* 0x0000000402007981 */ /* 0x002ea4000c1e1900 */
[----:B--2---:R-:W-:-:S13]  /*0050*/  ISETP.GT.AND P0, PT, R0, R5, PT ;  /* 0x000000050000720c */ /* 0x004fda0003f04270 */
[----:B0-----:R-:W-:Y:S05]  /*0060*/  @P0 BRA `(.L_x_54) ;  /* 0x0000000000240947 */ /* 0x001fea0003800000 */
        /* <DEDUP_REMOVED lines=8> */
.L_x_55:
[----:B------:R-:W-:Y:S05]  /*00f0*/  EXIT ;  /* 0x000000000000794d */ /* 0x000fea0003800000 */
.L_x_54:
[----:B------:R-:W2:Y:S01]  /*0100*/  LDG.E.64 R2, desc[UR4][R2.64+0x8] ;  /* 0x0000080402027981 */ /* 0x000ea2000c1e1b00 */
[----:B------:R-:W0:Y:S01]  /*0110*/  LDC.U16 R7, c[0x0][0x38c] ;  /* 0x0000e300ff077b82 */ /* 0x000e220000000400 */
[----:B--2---:R-:W-:-:S05]  /*0120*/  IMAD.WIDE R4, R5, 0x2, R2 ;  /* 0x0000000205047825 */ /* 0x004fca00078e0202 */
[----:B0-----:R-:W-:Y:S01]  /*0130*/  ST.E.U16 desc[UR4][R4.64], R7 ;  /* 0x0000000704007985 */ /* 0x001fe2000c101504 */
[----:B------:R-:W-:Y:S05]  /*0140*/  EXIT ;  /* 0x000000000000794d */ /* 0x000fea0003800000 */
.L_x_56:
        /* <DEDUP_REMOVED lines=11> */
.L_x_79:


//--------------------- .text._Z18vector_sort_tensorP6TensorS0_S0_ --------------------------
	.section	.text._Z18vector_sort_tensorP6TensorS0_S0_,"ax",@progbits
	.align	128
        .global         _Z18vector_sort_tensorP6TensorS0_S0_
        .type           _Z18vector_sort_tensorP6TensorS0_S0_,@function
        .size           _Z18vector_sort_tensorP6TensorS0_S0_,(.L_x_80 - _Z18vector_sort_tensorP6TensorS0_S0_)
        .other          _Z18vector_sort_tensorP6TensorS0_S0_,@"STO_CUDA_ENTRY STV_DEFAULT"
_Z18vector_sort_tensorP6TensorS0_S0_:
.text._Z18vector_sort_tensorP6TensorS0_S0_:
        /* <DEDUP_REMOVED lines=8> */
[----:B------:R-:W0:Y:S02]  /*0080*/  LDC.64 R6, c[0x0][0x390] ;  /* 0x0000e400ff067b82 */ /* 0x000e240000000a00 */
[----:B0-----:R-:W2:Y:S02]  /*0090*/  LDG.E R9, desc[UR4][R6.64] ;  /* 0x0000000406097981 */ /* 0x001ea4000c1e1900 */
[----:B--2---:R-:W-:-:S13]  /*00a0*/  ISETP.NE.AND P0, PT, R9, R0, PT ;  /* 0x000000000900720c */ /* 0x004fda0003f05270 */
[----:B------:R-:W-:Y:S05]  /*00b0*/  @!P0 BRA `(.L_x_58) ;  /* 0x0000000000248947 */ /* 0x000fea0003800000 */
.L_x_57:
        /* <DEDUP_REMOVED lines=8> */
.L_x_59:
[----:B------:R-:W-:Y:S05]  /*0140*/  EXIT ;  /* 0x000000000000794d */ /* 0x000fea0003800000 */
.L_x_58:
[----:B------:R-:W0:Y:S02]  /*0150*/  S2R R15, SR_TID.X ;  /* 0x00000000000f7919 */ /* 0x000e240000002100 */
[----:B0-----:R-:W-:-:S13]  /*0160*/  ISETP.GE.AND P0, PT, R15, R0, PT ;  /* 0x000000000f00720c */ /* 0x001fda0003f06270 */
[----:B------:R-:W-:Y:S05]  /*0170*/  @P0 EXIT ;  /* 0x000000000000094d */ /* 0x000fea0003800000 */
[----:B------:R-:W0:Y:S02]  /*0180*/  LDCU UR6, c[0x0][0x360] ;  /* 0x00006c00ff0677ac */ /* 0x000e240008000800 */
.L_x_60:
[----:B------:R-:W2:Y:S04]  /*0190*/  LDG.E.64 R8, desc[UR4][R2.64+0x8] ;  /* 0x0000080402087981 */ /* 0x000ea8000c1e1b00 */
[----:B------:R-:W3:Y:S01]  /*01a0*/  LDG.E.64 R12, desc[UR4][R6.64+0x8] ;  /* 0x00000804060c7981 */ /* 0x000ee2000c1e1b00 */
[----:B--2---:R-:W-:-:S03]  /*01b0*/  IMAD.WIDE.U32 R10, R15, 0x2, R8 ;  /* 0x000000020f0a7825 */ /* 0x004fc600078e0008 */
[----:B------:R-:W2:Y:S04]  /*01c0*/  LDG.E.64 R8, desc[UR4][R4.64+0x8] ;  /* 0x0000080404087981 */ /* 0x000ea8000c1e1b00 */
[----:B------:R-:W2:Y:S02]  /*01d0*/  LD.E.S16 R11, desc[UR4][R10.64] ;  /* 0x000000040a0b7980 */ /* 0x000ea4000c101700 */
[----:B--2---:R-:W-:-:S06]  /*01e0*/  IMAD.WIDE R8, R11, 0x2, R8 ;  /* 0x000000020b087825 */ /* 0x004fcc00078e0208 */
[----:B------:R-:W2:Y:S01]  /*01f0*/  LD.E.U16 R9, desc[UR4][R8.64] ;  /* 0x0000000408097980 */ /* 0x000ea2000c101500 */
[----:B---3--:R-:W-:-:S05]  /*0200*/  IMAD.WIDE.U32 R12, R15, 0x2, R12 ;  /* 0x000000020f0c7825 */ /* 0x008fca00078e000c */
[----:B--2---:R1:W-:Y:S04]  /*0210*/  ST.E.U16 desc[UR4][R12.64], R9 ;  /* 0x000000090c007985 */ /* 0x0043e8000c101504 */
[----:B------:R-:W2:Y:S01]  /*0220*/  LDG.E R0, desc[UR4][R4.64] ;  /* 0x0000000404007981 */ /* 0x000ea2000c1e1900 */
[----:B0-----:R-:W-:-:S05]  /*0230*/  VIADD R15, R15, UR6 ;  /* 0x000000060f0f7c36 */ /* 0x001fca0008000000 */
[----:B--2---:R-:W-:-:S13]  /*0240*/  ISETP.GE.AND P0, PT, R15, R0, PT ;  /* 0x000000000f00720c */ /* 0x004fda0003f06270 */
[----:B-1----:R-:W-:Y:S05]  /*0250*/  @!P0 BRA `(.L_x_60) ;  /* 0xfffffffc00cc8947 */ /* 0x002fea000383ffff */
[----:B------:R-:W-:Y:S05]  /*0260*/  EXIT ;  /* 0x000000000000794d */ /* 0x000fea0003800000 */
.L_x_61:
        /* <DEDUP_REMOVED lines=9> */
.L_x_80:


//--------------------- .nv.global.init           --------------------------
	.section	.nv.global.init,"aw",@progbits
.nv.global.init:
	.type		$str$2,@object
	.size		$str$2,($str$1 - $str$2)
$str$2:
        /*0000*/ 	.byte	0x0a, 0x00
	.type		$str$1,@object
	.size		$str$1,($str$3 - $str$1)
$str$1:
        /*0002*/ 	.byte	0x25, 0x64, 0x20, 0x00
	.type		$str$3,@object
	.size		$str$3,($str - $str$3)
$str$3:
        /*0006*/ 	.byte	0x45, 0x72, 0x72, 0x6f, 0x72, 0x3a, 0x20, 0x73, 0x69, 0x7a, 0x65, 0x20, 0x6d, 0x69, 0x73, 0x6d
        /*0016*/ 	.byte	0x61, 0x74, 0x63, 0x68, 0x0a, 0x00
	.type		$str,@object
	.size		$str,(.L_0 - $str)
$str:
        /*001c*/ 	.byte	0x45, 0x72, 0x72, 0x6f, 0x72, 0x3a, 0x20, 0x69, 0x6e, 0x64, 0x65, 0x78, 0x20, 0x6f, 0x75, 0x74
        /*002c*/ 	.byte	0x20, 0x6f, 0x66, 0x20, 0x62, 0x6f, 0x75, 0x6e, 0x64, 0x73, 0x0a, 0x00
.L_0:


//--------------------- .nv.shared.reserved.0     --------------------------
	.section	.nv.shared.reserved.0,"aw",@nobits
	.weak		__nv_reservedSMEM_offset_0_alias
	.size		__nv_reservedSMEM_offset_0_alias, 0, 64
	.other		__nv_reservedSMEM_offset_0_alias,@"STO_CUDA_RESERVED_SHARED STV_DEFAULT"
__nv_reservedSMEM_offset_0_alias:
	.zero		0
	.zero		64


//--------------------- .nv.constant0._Z11gate_tensorP6TensorS0_S0_ --------------------------
	.section	.nv.constant0._Z11gate_tensorP6TensorS0_S0_,"a",@progbits
	.sectionflags	@""
	.align	4
.nv.constant0._Z11gate_tensorP6TensorS0_S0_:
	.zero		920


//--------------------- .nv.constant0._Z15gradient_tensorP6TensorS0_ --------------------------
	.section	.nv.constant0._Z15gradient_tensorP6TensorS0_,"a",@progbits
	.sectionflags	@""
	.align	4
.nv.constant0._Z15gradient_tensorP6TensorS0_:
	.zero		912


//--------------------- .nv.constant0._Z10min_tensorP6TensorS0_ --------------------------
	.section	.nv.constant0._Z10min_tensorP6TensorS0_,"a",@progbits
	.sectionflags	@""
	.align	4
.nv.constant0._Z10min_tensorP6TensorS0_:
	.zero		912


//--------------------- .nv.constant0._Z10max_tensorP6TensorS0_ --------------------------
	.section	.nv.constant0._Z10max_tensorP6TensorS0_,"a",@progbits
	.sectionflags	@""
	.align	4
.nv.constant0._Z10max_tensorP6TensorS0_:
	.zero		912


//--------------------- .nv.constant0._Z11mean_tensorP6TensorS0_ --------------------------
	.section	.nv.constant0._Z11mean_tensorP6TensorS0_,"a",@progbits
	.sectionflags	@""
	.align	4
.nv.constant0._Z11mean_tensorP6TensorS0_:
	.zero		912


//--------------------- .nv.constant0._Z10sum_tensorP6TensorS0_ --------------------------
	.section	.nv.constant0._Z10sum_tensorP6TensorS0_,"a",@progbits
	.sectionflags	@""
	.align	4
.nv.constant0._Z10sum_tensorP6TensorS0_:
	.zero		912


//--------------------- .nv.constant0._Z16transpose_tensorP6TensorS0_ --------------------------
	.section	.nv.constant0._Z16transpose_tensorP6TensorS0_,"a",@progbits
	.sectionflags	@""
	.align	4
.nv.constant0._Z16transpose_tensorP6TensorS0_:
	.zero		912


//--------------------- .nv.constant0._Z17div_scalar_tensorP6TensoriS0_ --------------------------
	.section	.nv.constant0._Z17div_scalar_tensorP6TensoriS0_,"a",@progbits
	.sectionflags	@""
	.align	4
.nv.constant0._Z17div_scalar_tensorP6TensoriS0_:
	.zero		920


//--------------------- .nv.constant0._Z17mul_scalar_tensorP6TensoriS0_ --------------------------
	.section	.nv.constant0._Z17mul_scalar_tensorP6TensoriS0_,"a",@progbits
	.sectionflags	@""
	.align	4
.nv.constant0._Z17mul_scalar_tensorP6TensoriS0_:
	.zero		920


//--------------------- .nv.constant0._Z17sub_scalar_tensorP6TensoriS0_ --------------------------
	.section	.nv.constant0._Z17sub_scalar_tensorP6TensoriS0_,"a",@progbits
	.sectionflags	@""
	.align	4
.nv.constant0._Z17sub_scalar_tensorP6TensoriS0_:
	.zero		920


//--------------------- .nv.constant0._Z17add_scalar_tensorP6TensoriS0_ --------------------------
	.section	.nv.constant0._Z17add_scalar_tensorP6TensoriS0_,"a",@progbits
	.sectionflags	@""
	.align	4
.nv.constant0._Z17add_scalar_tensorP6TensoriS0_:
	.zero		920


//--------------------- .nv.constant0._Z10div_tensorP6TensorS0_S0_ --------------------------
	.section	.nv.constant0._Z10div_tensorP6TensorS0_S0_,"a",@progbits
	.sectionflags	@""
	.align	4
.nv.constant0._Z10div_tensorP6TensorS0_S0_:
	.zero		920


//--------------------- .nv.constant0._Z10mul_tensorP6TensorS0_S0_ --------------------------
	.section	.nv.constant0._Z10mul_tensorP6TensorS0_S0_,"a",@progbits
	.sectionflags	@""
	.align	4
.nv.constant0._Z10mul_tensorP6TensorS0_S0_:
	.zero		920


//--------------------- .nv.constant0._Z10sub_tensorP6TensorS0_S0_ --------------------------
	.section	.nv.constant0._Z10sub_tensorP6TensorS0_S0_,"a",@progbits
	.sectionflags	@""
	.align	4
.nv.constant0._Z10sub_tensorP6TensorS0_S0_:
	.zero		920


//--------------------- .nv.constant0._Z10add_tensorP6TensorS0_S0_ --------------------------
	.section	.nv.constant0._Z10add_tensorP6TensorS0_S0_,"a",@progbits
	.sectionflags	@""
	.align	4
.nv.constant0._Z10add_tensorP6TensorS0_S0_:
	.zero		920


//--------------------- .nv.constant0._Z11fill_tensorP6Tensori --------------------------
	.section	.nv.constant0._Z11fill_tensorP6Tensori,"a",@progbits
	.sectionflags	@""
	.align	4
.nv.constant0._Z11fill_tensorP6Tensori:
	.zero		908


//--------------------- .nv.constant0._Z12print_tensorP6Tensor --------------------------
	.section	.nv.constant0._Z12print_tensorP6Tensor,"a",@progbits
	.sectionflags	@""
	.align	4
.nv.constant0._Z12print_tensorP6Tensor:
	.zero		904


//--------------------- .nv.constant0._Z10set_tensorP6Tensoris --------------------------
	.section	.nv.constant0._Z10set_tensorP6Tensoris,"a",@progbits
	.sectionflags	@""
	.align	4
.nv.constant0._Z10set_tensorP6Tensoris:
	.zero		910


//--------------------- .nv.constant0._Z18vector_sort_tensorP6TensorS0_S0_ --------------------------
	.section	.nv.constant0._Z18vector_sort_tensorP6TensorS0_S0_,"a",@progbits
	.sectionflags	@""
	.align	4
.nv.constant0._Z18vector_sort_tensorP6TensorS0_S0_:
	.zero		920


//--------------------- SYMBOLS --------------------------

	.type		.nv.reservedSmem.offset0,@object
	.size		.nv.reservedSmem.offset0,0x4
	.type		vprintf,@function
